	.target	sm_100a

	.elftype	@"ET_EXEC"


//--------------------- .note.nv.tkinfo           --------------------------
	.section	.note.nv.tkinfo,"",@"SHT_NOTE"
	.sectionflags	@"SHF_NOTE_NV_TKINFO"
	.tkinfo
        /*0018*/ 	.word	0x00000002
        /*0030*/ 	.string	""
        /*0030*/ 	.string	"ptxas"
        /*0030*/ 	.string	"Cuda compilation tools, release 13.0, V13.0.88"
        /*0030*/ 	.string	"Build cuda_13.0.r13.0/compiler.36424714_0"
        /*0030*/ 	.string	"-arch sm_100a -m 64 "



//--------------------- .note.nv.cuinfo           --------------------------
	.section	.note.nv.cuinfo,"",@"SHT_NOTE"
	.sectionflags	@"SHF_NOTE_NV_CUINFO"
        /*0018*/ 	.short	0x0002
        /*001a*/ 	.short	0x0064
        /*001c*/ 	.short	0x0082
	.zero		2


//--------------------- .nv.info                  --------------------------
	.section	.nv.info,"",@"SHT_CUDA_INFO"
	.align	4


	//----- nvinfo : EIATTR_REGCOUNT
	.align		4
        /*0000*/ 	.byte	0x04, 0x2f
        /*0002*/ 	.short	(.L_21 - .L_20)
	.align		4
.L_20:
        /*0004*/ 	.word	index@(_ZN7cutlass6KernelINS_4gemm6kernel4GemmINS1_11threadblock12MmaPipelinedINS1_9GemmShapeILi128ELi128ELi8EEENS_9transform11threadblock22PredicatedTileIteratorINS_11MatrixShapeILi128ELi8EEENS_6half_tENS_6layout8RowMajorELi1ENS8_30PitchLinearStripminedThreadMapINS_16PitchLinearShapeILi8ELi128EEELi256ELi1EEELi1ELb0ENSE_9NoPermuteEEENS9_19RegularTileIteratorISC_SD_NSE_11ColumnMajorELi1ENS8_33TransposePitchLinearThreadMapSimtISJ_EELi2EEENSA_INSB_ILi8ELi128EEESD_SF_Li0ENSG_INSH_ILi128ELi8EEELi256ELi1EEELi1ELb0ESK_EENSM_ISR_SD_SF_Li0EST_Li2EEESD_SF_NS4_9MmaPolicyINS1_4warp7MmaSimtINS6_ILi32ELi64ELi8EEESD_SN_SD_SF_SD_SF_NSX_13MmaSimtPolicyINSB_ILi4ELi8EEENSE_19RowMajorInterleavedILi2EEENS6_ILi8ELi8ELi1EEEEELi1ELNS_16ComplexTransformE0ELS16_0EbEENSB_ILi8ELi0EEENSB_ILi0ELi0EEELi1EEENS_21NumericArrayConverterISD_SD_Li4ELNS_15FloatRoundStyleE2ENS8_6thread14UnaryTransform8IdentityEEES1G_bEENS_8epilogue11threadblock8EpilogueIS7_S17_Li1ENS1J_22PredicatedTileIteratorINS1J_26OutputTileOptimalThreadMapINS1J_15OutputTileShapeILi128ELi1ELi4ELi4ELi1EEENS1N_ILi1ELi8ELi1ELi1ELi8EEELi256ELi1ELi16EEESD_Lb0ESK_Lb0EEENS1I_4warp20FragmentIteratorSimtISZ_NS1_6thread3MmaIS14_SD_SN_SD_SF_SD_SF_NS_4arch13OpMultiplyAddEbEESF_S15_EENS1S_16TileIteratorSimtISZ_S1Y_SD_SF_S15_EENS1J_18SharedLoadIteratorINS1Q_18CompactedThreadMapESD_Li2EEENS1I_6thread17LinearCombinationISD_Li1ESD_SD_LNS25_9ScaleType4KindE0ELS1C_2ESD_EENSB_ILi0ELi33EEELi1ELi1EEENS4_30GemmIdentityThreadblockSwizzleILi1EEELb0EEEEEvNT_6ParamsE)
        /*0008*/ 	.word	0x0000004c


	//----- nvinfo : EIATTR_FRAME_SIZE
	.align		4
.L_21:
        /*000c*/ 	.byte	0x04, 0x11
        /*000e*/ 	.short	(.L_23 - .L_22)
	.align		4
.L_22:
        /*0010*/ 	.word	index@(_ZN7cutlass6KernelINS_4gemm6kernel4GemmINS1_11threadblock12MmaPipelinedINS1_9GemmShapeILi128ELi128ELi8EEENS_9transform11threadblock22PredicatedTileIteratorINS_11MatrixShapeILi128ELi8EEENS_6half_tENS_6layout8RowMajorELi1ENS8_30PitchLinearStripminedThreadMapINS_16PitchLinearShapeILi8ELi128EEELi256ELi1EEELi1ELb0ENSE_9NoPermuteEEENS9_19RegularTileIteratorISC_SD_NSE_11ColumnMajorELi1ENS8_33TransposePitchLinearThreadMapSimtISJ_EELi2EEENSA_INSB_ILi8ELi128EEESD_SF_Li0ENSG_INSH_ILi128ELi8EEELi256ELi1EEELi1ELb0ESK_EENSM_ISR_SD_SF_Li0EST_Li2EEESD_SF_NS4_9MmaPolicyINS1_4warp7MmaSimtINS6_ILi32ELi64ELi8EEESD_SN_SD_SF_SD_SF_NSX_13MmaSimtPolicyINSB_ILi4ELi8EEENSE_19RowMajorInterleavedILi2EEENS6_ILi8ELi8ELi1EEEEELi1ELNS_16ComplexTransformE0ELS16_0EbEENSB_ILi8ELi0EEENSB_ILi0ELi0EEELi1EEENS_21NumericArrayConverterISD_SD_Li4ELNS_15FloatRoundStyleE2ENS8_6thread14UnaryTransform8IdentityEEES1G_bEENS_8epilogue11threadblock8EpilogueIS7_S17_Li1ENS1J_22PredicatedTileIteratorINS1J_26OutputTileOptimalThreadMapINS1J_15OutputTileShapeILi128ELi1ELi4ELi4ELi1EEENS1N_ILi1ELi8ELi1ELi1ELi8EEELi256ELi1ELi16EEESD_Lb0ESK_Lb0EEENS1I_4warp20FragmentIteratorSimtISZ_NS1_6thread3MmaIS14_SD_SN_SD_SF_SD_SF_NS_4arch13OpMultiplyAddEbEESF_S15_EENS1S_16TileIteratorSimtISZ_S1Y_SD_SF_S15_EENS1J_18SharedLoadIteratorINS1Q_18CompactedThreadMapESD_Li2EEENS1I_6thread17LinearCombinationISD_Li1ESD_SD_LNS25_9ScaleType4KindE0ELS1C_2ESD_EENSB_ILi0ELi33EEELi1ELi1EEENS4_30GemmIdentityThreadblockSwizzleILi1EEELb0EEEEEvNT_6ParamsE)
        /*0014*/ 	.word	0x00000000


	//----- nvinfo : EIATTR_REGCOUNT
	.align		4
.L_23:
        /*0018*/ 	.byte	0x04, 0x2f
        /*001a*/ 	.short	(.L_25 - .L_24)
	.align		4
.L_24:
        /*001c*/ 	.word	index@(_ZN7cutlass9reference6device6kernel13TensorForEachINS1_6detail28TensorFillRandomGaussianFuncINS_6half_tENS_6layout11ColumnMajorEEELi2ENS9_6ParamsEEEvNS_5CoordIXT0_EilEET1_)
        /*0020*/ 	.word	0x00000020


	//----- nvinfo : EIATTR_FRAME_SIZE
	.align		4
.L_25:
        /*0024*/ 	.byte	0x04, 0x11
        /*0026*/ 	.short	(.L_27 - .L_26)
	.align		4
.L_26:
        /*0028*/ 	.word	index@($__internal_1_$__cuda_sm20_sqrt_rn_f32_slowpath)
        /*002c*/ 	.word	0x00000088


	//----- nvinfo : EIATTR_FRAME_SIZE
	.align		4
.L_27:
        /*0030*/ 	.byte	0x04, 0x11
        /*0032*/ 	.short	(.L_29 - .L_28)
	.align		4
.L_28:
        /*0034*/ 	.word	index@($__internal_0_$__cuda_sm20_div_s64)
        /*0038*/ 	.word	0x00000088


	//----- nvinfo : EIATTR_FRAME_SIZE
	.align		4
.L_29:
        /*003c*/ 	.byte	0x04, 0x11
        /*003e*/ 	.short	(.L_31 - .L_30)
	.align		4
.L_30:
        /*0040*/ 	.word	index@(_ZN7cutlass9reference6device6kernel13TensorForEachINS1_6detail28TensorFillRandomGaussianFuncINS_6half_tENS_6layout11ColumnMajorEEELi2ENS9_6ParamsEEEvNS_5CoordIXT0_EilEET1_)
        /*0044*/ 	.word	0x00000088


	//----- nvinfo : EIATTR_MIN_STACK_SIZE
	.align		4
.L_31:
        /*0048*/ 	.byte	0x04, 0x12
        /*004a*/ 	.short	(.L_33 - .L_32)
	.align		4
.L_32:
        /*004c*/ 	.word	index@(_ZN7cutlass6KernelINS_4gemm6kernel4GemmINS1_11threadblock12MmaPipelinedINS1_9GemmShapeILi128ELi128ELi8EEENS_9transform11threadblock22PredicatedTileIteratorINS_11MatrixShapeILi128ELi8EEENS_6half_tENS_6layout8RowMajorELi1ENS8_30PitchLinearStripminedThreadMapINS_16PitchLinearShapeILi8ELi128EEELi256ELi1EEELi1ELb0ENSE_9NoPermuteEEENS9_19RegularTileIteratorISC_SD_NSE_11ColumnMajorELi1ENS8_33TransposePitchLinearThreadMapSimtISJ_EELi2EEENSA_INSB_ILi8ELi128EEESD_SF_Li0ENSG_INSH_ILi128ELi8EEELi256ELi1EEELi1ELb0ESK_EENSM_ISR_SD_SF_Li0EST_Li2EEESD_SF_NS4_9MmaPolicyINS1_4warp7MmaSimtINS6_ILi32ELi64ELi8EEESD_SN_SD_SF_SD_SF_NSX_13MmaSimtPolicyINSB_ILi4ELi8EEENSE_19RowMajorInterleavedILi2EEENS6_ILi8ELi8ELi1EEEEELi1ELNS_16ComplexTransformE0ELS16_0EbEENSB_ILi8ELi0EEENSB_ILi0ELi0EEELi1EEENS_21NumericArrayConverterISD_SD_Li4ELNS_15FloatRoundStyleE2ENS8_6thread14UnaryTransform8IdentityEEES1G_bEENS_8epilogue11threadblock8EpilogueIS7_S17_Li1ENS1J_22PredicatedTileIteratorINS1J_26OutputTileOptimalThreadMapINS1J_15OutputTileShapeILi128ELi1ELi4ELi4ELi1EEENS1N_ILi1ELi8ELi1ELi1ELi8EEELi256ELi1ELi16EEESD_Lb0ESK_Lb0EEENS1I_4warp20FragmentIteratorSimtISZ_NS1_6thread3MmaIS14_SD_SN_SD_SF_SD_SF_NS_4arch13OpMultiplyAddEbEESF_S15_EENS1S_16TileIteratorSimtISZ_S1Y_SD_SF_S15_EENS1J_18SharedLoadIteratorINS1Q_18CompactedThreadMapESD_Li2EEENS1I_6thread17LinearCombinationISD_Li1ESD_SD_LNS25_9ScaleType4KindE0ELS1C_2ESD_EENSB_ILi0ELi33EEELi1ELi1EEENS4_30GemmIdentityThreadblockSwizzleILi1EEELb0EEEEEvNT_6ParamsE)
        /*0050*/ 	.word	0x00000000


	//----- nvinfo : EIATTR_MIN_STACK_SIZE
	.align		4
.L_33:
        /*0054*/ 	.byte	0x04, 0x12
        /*0056*/ 	.short	(.L_35 - .L_34)
	.align		4
.L_34:
        /*0058*/ 	.word	index@(_ZN7cutlass9reference6device6kernel13TensorForEachINS1_6detail28TensorFillRandomGaussianFuncINS_6half_tENS_6layout11ColumnMajorEEELi2ENS9_6ParamsEEEvNS_5CoordIXT0_EilEET1_)
        /*005c*/ 	.word	0x00000088
.L_35:


//--------------------- .nv.compat                --------------------------
	.section	.nv.compat,"",@"SHT_CUDA_COMPAT_INFO"
	.align	4
        /*0000*/ 	.byte	0x02, 0x09, 0x01, 0x00, 0x02, 0x02, 0x01, 0x00, 0x02, 0x05, 0x05, 0x00, 0x03, 0x07, 0x01, 0x01
        /*0010*/ 	.byte	0x02, 0x03, 0x00, 0x00, 0x02, 0x06, 0x01, 0x00, 0x04, 0x0b, 0x08, 0x00, 0x01, 0x00, 0x00, 0x00
        /*0020*/ 	.byte	0x00, 0x00, 0x00, 0x00


//--------------------- .nv.info._ZN7cutlass9reference6device6kernel13TensorForEachINS1_6detail28TensorFillRandomGaussianFuncINS_6half_tENS_6layout11ColumnMajorEEELi2ENS9_6ParamsEEEvNS_5CoordIXT0_EilEET1_ --------------------------
	.section	.nv.info._ZN7cutlass9reference6device6kernel13TensorForEachINS1_6detail28TensorFillRandomGaussianFuncINS_6half_tENS_6layout11ColumnMajorEEELi2ENS9_6ParamsEEEvNS_5CoordIXT0_EilEET1_,"",@"SHT_CUDA_INFO"
	.sectionflags	@""
	.align	4


	//----- nvinfo : EIATTR_CUDA_API_VERSION
	.align		4
        /*0000*/ 	.byte	0x04, 0x37
        /*0002*/ 	.short	(.L_37 - .L_36)
.L_36:
        /*0004*/ 	.word	0x00000082


	//----- nvinfo : EIATTR_KPARAM_INFO
	.align		4
.L_37:
        /*0008*/ 	.byte	0x04, 0x17
        /*000a*/ 	.short	(.L_39 - .L_38)
.L_38:
        /*000c*/ 	.word	0x00000000
        /*0010*/ 	.short	0x0001
        /*0012*/ 	.short	0x0008
        /*0014*/ 	.byte	0x00, 0xf0, 0xe1, 0x00


	//----- nvinfo : EIATTR_KPARAM_INFO
	.align		4
.L_39:
        /*0018*/ 	.byte	0x04, 0x17
        /*001a*/ 	.short	(.L_41 - .L_40)
.L_40:
        /*001c*/ 	.word	0x00000000
        /*0020*/ 	.short	0x0000
        /*0022*/ 	.short	0x0000
        /*0024*/ 	.byte	0x00, 0xf0, 0x21, 0x00


	//----- nvinfo : EIATTR_SPARSE_MMA_MASK
	.align		4
.L_41:
        /*0028*/ 	.byte	0x03, 0x50
        /*002a*/ 	.short	0x0000


	//----- nvinfo : EIATTR_MAXREG_COUNT
	.align		4
        /*002c*/ 	.byte	0x03, 0x1b
        /*002e*/ 	.short	0x00ff


	//----- nvinfo : EIATTR_MERCURY_ISA_VERSION
	.align		4
        /*0030*/ 	.byte	0x03, 0x5f
        /*0032*/ 	.short	0x0101


	//----- nvinfo : EIATTR_VRC_CTA_INIT_COUNT
	.align		4
        /*0034*/ 	.byte	0x02, 0x4a
	.zero		1
	.zero		1


	//----- nvinfo : EIATTR_EXIT_INSTR_OFFSETS
	.align		4
        /*0038*/ 	.byte	0x04, 0x1c
        /*003a*/ 	.short	(.L_43 - .L_42)


	//   ....[0]....
.L_42:
        /*003c*/ 	.word	0x00002810


	//   ....[1]....
        /*0040*/ 	.word	0x000035e0


	//----- nvinfo : EIATTR_CRS_STACK_SIZE
	.align		4
.L_43:
        /*0044*/ 	.byte	0x04, 0x1e
        /*0046*/ 	.short	(.L_45 - .L_44)
.L_44:
        /*0048*/ 	.word	0x00000000


	//----- nvinfo : EIATTR_CBANK_PARAM_SIZE
	.align		4
.L_45:
        /*004c*/ 	.byte	0x03, 0x19
        /*004e*/ 	.short	0x0040


	//----- nvinfo : EIATTR_PARAM_CBANK
	.align		4
        /*0050*/ 	.byte	0x04, 0x0a
        /*0052*/ 	.short	(.L_47 - .L_46)
	.align		4
.L_46:
        /*0054*/ 	.word	index@(.nv.constant0._ZN7cutlass9reference6device6kernel13TensorForEachINS1_6detail28TensorFillRandomGaussianFuncINS_6half_tENS_6layout11ColumnMajorEEELi2ENS9_6ParamsEEEvNS_5CoordIXT0_EilEET1_)
        /*0058*/ 	.short	0x0380
        /*005a*/ 	.short	0x0040


	//----- nvinfo : EIATTR_SW_WAR
	.align		4
.L_47:
        /*005c*/ 	.byte	0x04, 0x36
        /*005e*/ 	.short	(.L_49 - .L_48)
.L_48:
        /*0060*/ 	.word	0x00000008
.L_49:


//--------------------- .nv.info._ZN7cutlass6KernelINS_4gemm6kernel4GemmINS1_11threadblock12MmaPipelinedINS1_9GemmShapeILi128ELi128ELi8EEENS_9transform11threadblock22PredicatedTileIteratorINS_11MatrixShapeILi128ELi8EEENS_6half_tENS_6layout8RowMajorELi1ENS8_30PitchLinearStripminedThreadMapINS_16PitchLinearShapeILi8ELi128EEELi256ELi1EEELi1ELb0ENSE_9NoPermuteEEENS9_19RegularTileIteratorISC_SD_NSE_11ColumnMajorELi1ENS8_33TransposePitchLinearThreadMapSimtISJ_EELi2EEENSA_INSB_ILi8ELi128EEESD_SF_Li0ENSG_INSH_ILi128ELi8EEELi256ELi1EEELi1ELb0ESK_EENSM_ISR_SD_SF_Li0EST_Li2EEESD_SF_NS4_9MmaPolicyINS1_4warp7MmaSimtINS6_ILi32ELi64ELi8EEESD_SN_SD_SF_SD_SF_NSX_13MmaSimtPolicyINSB_ILi4ELi8EEENSE_19RowMajorInterleavedILi2EEENS6_ILi8ELi8ELi1EEEEELi1ELNS_16ComplexTransformE0ELS16_0EbEENSB_ILi8ELi0EEENSB_ILi0ELi0EEELi1EEENS_21NumericArrayConverterISD_SD_Li4ELNS_15FloatRoundStyleE2ENS8_6thread14UnaryTransform8IdentityEEES1G_bEENS_8epilogue11threadblock8EpilogueIS7_S17_Li1ENS1J_22PredicatedTileIteratorINS1J_26OutputTileOptimalThreadMapINS1J_15OutputTileShapeILi128ELi1ELi4ELi4ELi1EEENS1N_ILi1ELi8ELi1ELi1ELi8EEELi256ELi1ELi16EEESD_Lb0ESK_Lb0EEENS1I_4warp20FragmentIteratorSimtISZ_NS1_6thread3MmaIS14_SD_SN_SD_SF_SD_SF_NS_4arch13OpMultiplyAddEbEESF_S15_EENS1S_16TileIteratorSimtISZ_S1Y_SD_SF_S15_EENS1J_18SharedLoadIteratorINS1Q_18CompactedThreadMapESD_Li2EEENS1I_6thread17LinearCombinationISD_Li1ESD_SD_LNS25_9ScaleType4KindE0ELS1C_2ESD_EENSB_ILi0ELi33EEELi1ELi1EEENS4_30GemmIdentityThreadblockSwizzleILi1EEELb0EEEEEvNT_6ParamsE --------------------------
	.section	.nv.info._ZN7cutlass6KernelINS_4gemm6kernel4GemmINS1_11threadblock12MmaPipelinedINS1_9GemmShapeILi128ELi128ELi8EEENS_9transform11threadblock22PredicatedTileIteratorINS_11MatrixShapeILi128ELi8EEENS_6half_tENS_6layout8RowMajorELi1ENS8_30PitchLinearStripminedThreadMapINS_16PitchLinearShapeILi8ELi128EEELi256ELi1EEELi1ELb0ENSE_9NoPermuteEEENS9_19RegularTileIteratorISC_SD_NSE_11ColumnMajorELi1ENS8_33TransposePitchLinearThreadMapSimtISJ_EELi2EEENSA_INSB_ILi8ELi128EEESD_SF_Li0ENSG_INSH_ILi128ELi8EEELi256ELi1EEELi1ELb0ESK_EENSM_ISR_SD_SF_Li0EST_Li2EEESD_SF_NS4_9MmaPolicyINS1_4warp7MmaSimtINS6_ILi32ELi64ELi8EEESD_SN_SD_SF_SD_SF_NSX_13MmaSimtPolicyINSB_ILi4ELi8EEENSE_19RowMajorInterleavedILi2EEENS6_ILi8ELi8ELi1EEEEELi1ELNS_16ComplexTransformE0ELS16_0EbEENSB_ILi8ELi0EEENSB_ILi0ELi0EEELi1EEENS_21NumericArrayConverterISD_SD_Li4ELNS_15FloatRoundStyleE2ENS8_6thread14UnaryTransform8IdentityEEES1G_bEENS_8epilogue11threadblock8EpilogueIS7_S17_Li1ENS1J_22PredicatedTileIteratorINS1J_26OutputTileOptimalThreadMapINS1J_15OutputTileShapeILi128ELi1ELi4ELi4ELi1EEENS1N_ILi1ELi8ELi1ELi1ELi8EEELi256ELi1ELi16EEESD_Lb0ESK_Lb0EEENS1I_4warp20FragmentIteratorSimtISZ_NS1_6thread3MmaIS14_SD_SN_SD_SF_SD_SF_NS_4arch13OpMultiplyAddEbEESF_S15_EENS1S_16TileIteratorSimtISZ_S1Y_SD_SF_S15_EENS1J_18SharedLoadIteratorINS1Q_18CompactedThreadMapESD_Li2EEENS1I_6thread17LinearCombinationISD_Li1ESD_SD_LNS25_9ScaleType4KindE0ELS1C_2ESD_EENSB_ILi0ELi33EEELi1ELi1EEENS4_30GemmIdentityThreadblockSwizzleILi1EEELb0EEEEEvNT_6ParamsE,"",@"SHT_CUDA_INFO"
	.sectionflags	@""
	.align	4


	//----- nvinfo : EIATTR_CUDA_API_VERSION
	.align		4
        /*0000*/ 	.byte	0x04, 0x37
        /*0002*/ 	.short	(.L_51 - .L_50)
.L_50:
        /*0004*/ 	.word	0x00000082


	//----- nvinfo : EIATTR_KPARAM_INFO
	.align		4
.L_51:
        /*0008*/ 	.byte	0x04, 0x17
        /*000a*/ 	.short	(.L_53 - .L_52)
.L_52:
        /*000c*/ 	.word	0x00000000
        /*0010*/ 	.short	0x0000
        /*0012*/ 	.short	0x0000
        /*0014*/ 	.byte	0x00, 0xf0, 0xc1, 0x05


	//----- nvinfo : EIATTR_SPARSE_MMA_MASK
	.align		4
.L_53:
        /*0018*/ 	.byte	0x03, 0x50
        /*001a*/ 	.short	0x0000


	//----- nvinfo : EIATTR_MAXREG_COUNT
	.align		4
        /*001c*/ 	.byte	0x03, 0x1b
        /*001e*/ 	.short	0x00ff


	//----- nvinfo : EIATTR_NUM_BARRIERS
	.align		4
        /*0020*/ 	.byte	0x02, 0x4c
        /*0022*/ 	.byte	0x01
	.zero		1


	//----- nvinfo : EIATTR_MERCURY_ISA_VERSION
	.align		4
        /*0024*/ 	.byte	0x03, 0x5f
        /*0026*/ 	.short	0x0101


	//----- nvinfo : EIATTR_COOP_GROUP_MASK_REGIDS
	.align		4
        /*0028*/ 	.byte	0x04, 0x29
        /*002a*/ 	.short	(.L_55 - .L_54)


	//   ....[0]....
.L_54:
        /*002c*/ 	.word	0xffffffff


	//----- nvinfo : EIATTR_COOP_GROUP_INSTR_OFFSETS
	.align		4
.L_55:
        /*0030*/ 	.byte	0x04, 0x28
        /*0032*/ 	.short	(.L_57 - .L_56)


	//   ....[0]....
.L_56:
        /*0034*/ 	.word	0x000006e0


	//----- nvinfo : EIATTR_VRC_CTA_INIT_COUNT
	.align		4
.L_57:
        /*0038*/ 	.byte	0x02, 0x4a
	.zero		1
	.zero		1


	//----- nvinfo : EIATTR_EXIT_INSTR_OFFSETS
	.align		4
        /*003c*/ 	.byte	0x04, 0x1c
        /*003e*/ 	.short	(.L_59 - .L_58)


	//   ....[0]....
.L_58:
        /*0040*/ 	.word	0x000000e0


	//   ....[1]....
        /*0044*/ 	.word	0x00005840


	//   ....[2]....
        /*0048*/ 	.word	0x00005870


	//   ....[3]....
        /*004c*/ 	.word	0x000074e0


	//   ....[4]....
        /*0050*/ 	.word	0x00007510


	//----- nvinfo : EIATTR_CBANK_PARAM_SIZE
	.align		4
.L_59:
        /*0054*/ 	.byte	0x03, 0x19
        /*0056*/ 	.short	0x0170


	//----- nvinfo : EIATTR_PARAM_CBANK
	.align		4
        /*0058*/ 	.byte	0x04, 0x0a
        /*005a*/ 	.short	(.L_61 - .L_60)
	.align		4
.L_60:
        /*005c*/ 	.word	index@(.nv.constant0._ZN7cutlass6KernelINS_4gemm6kernel4GemmINS1_11threadblock12MmaPipelinedINS1_9GemmShapeILi128ELi128ELi8EEENS_9transform11threadblock22PredicatedTileIteratorINS_11MatrixShapeILi128ELi8EEENS_6half_tENS_6layout8RowMajorELi1ENS8_30PitchLinearStripminedThreadMapINS_16PitchLinearShapeILi8ELi128EEELi256ELi1EEELi1ELb0ENSE_9NoPermuteEEENS9_19RegularTileIteratorISC_SD_NSE_11ColumnMajorELi1ENS8_33TransposePitchLinearThreadMapSimtISJ_EELi2EEENSA_INSB_ILi8ELi128EEESD_SF_Li0ENSG_INSH_ILi128ELi8EEELi256ELi1EEELi1ELb0ESK_EENSM_ISR_SD_SF_Li0EST_Li2EEESD_SF_NS4_9MmaPolicyINS1_4warp7MmaSimtINS6_ILi32ELi64ELi8EEESD_SN_SD_SF_SD_SF_NSX_13MmaSimtPolicyINSB_ILi4ELi8EEENSE_19RowMajorInterleavedILi2EEENS6_ILi8ELi8ELi1EEEEELi1ELNS_16ComplexTransformE0ELS16_0EbEENSB_ILi8ELi0EEENSB_ILi0ELi0EEELi1EEENS_21NumericArrayConverterISD_SD_Li4ELNS_15FloatRoundStyleE2ENS8_6thread14UnaryTransform8IdentityEEES1G_bEENS_8epilogue11threadblock8EpilogueIS7_S17_Li1ENS1J_22PredicatedTileIteratorINS1J_26OutputTileOptimalThreadMapINS1J_15OutputTileShapeILi128ELi1ELi4ELi4ELi1EEENS1N_ILi1ELi8ELi1ELi1ELi8EEELi256ELi1ELi16EEESD_Lb0ESK_Lb0EEENS1I_4warp20FragmentIteratorSimtISZ_NS1_6thread3MmaIS14_SD_SN_SD_SF_SD_SF_NS_4arch13OpMultiplyAddEbEESF_S15_EENS1S_16TileIteratorSimtISZ_S1Y_SD_SF_S15_EENS1J_18SharedLoadIteratorINS1Q_18CompactedThreadMapESD_Li2EEENS1I_6thread17LinearCombinationISD_Li1ESD_SD_LNS25_9ScaleType4KindE0ELS1C_2ESD_EENSB_ILi0ELi33EEELi1ELi1EEENS4_30GemmIdentityThreadblockSwizzleILi1EEELb0EEEEEvNT_6ParamsE)
        /*0060*/ 	.short	0x0380
        /*0062*/ 	.short	0x0170


	//----- nvinfo : EIATTR_SW_WAR
	.align		4
.L_61:
        /*0064*/ 	.byte	0x04, 0x36
        /*0066*/ 	.short	(.L_63 - .L_62)
.L_62:
        /*0068*/ 	.word	0x00000008
.L_63:


//--------------------- .nv.callgraph             --------------------------
	.section	.nv.callgraph,"",@"SHT_CUDA_CALLGRAPH"
	.align	4
	.sectionentsize	8
	.align		4
        /*0000*/ 	.word	0x00000000
	.align		4
        /*0004*/ 	.word	0xffffffff
	.align		4
        /*0008*/ 	.word	0x00000000
	.align		4
        /*000c*/ 	.word	0xfffffffe
	.align		4
        /*0010*/ 	.word	0x00000000
	.align		4
        /*0014*/ 	.word	0xfffffffd
	.align		4
        /*0018*/ 	.word	0x00000000
	.align		4
        /*001c*/ 	.word	0xfffffffc


//--------------------- .nv.constant4             --------------------------
	.section	.nv.constant4,"a",@progbits
	.align	8
	.align		8
.nv.constant4:
        /*0000*/ 	.dword	precalc_xorwow_matrix
	.align		8
        /*0008*/ 	.dword	precalc_xorwow_offset_matrix
	.align		8
        /*0010*/ 	.dword	mrg32k3aM1
	.align		8
        /*0018*/ 	.dword	mrg32k3aM2
	.align		8
        /*0020*/ 	.dword	mrg32k3aM1SubSeq
	.align		8
        /*0028*/ 	.dword	mrg32k3aM2SubSeq
	.align		8
        /*0030*/ 	.dword	mrg32k3aM1Seq
	.align		8
        /*0038*/ 	.dword	mrg32k3aM2Seq
	.align		8
        /*0040*/ 	.dword	_ZN34_INTERNAL_520c0ecd_4_k_cu_0fa7b78f4cuda3std3__45__cpo5beginE
	.align		8
        /*0048*/ 	.dword	_ZN34_INTERNAL_520c0ecd_4_k_cu_0fa7b78f4cuda3std3__45__cpo3endE
	.align		8
        /*0050*/ 	.dword	_ZN34_INTERNAL_520c0ecd_4_k_cu_0fa7b78f4cuda3std3__45__cpo6cbeginE
	.align		8
        /*0058*/ 	.dword	_ZN34_INTERNAL_520c0ecd_4_k_cu_0fa7b78f4cuda3std3__45__cpo4cendE
	.align		8
        /*0060*/ 	.dword	_ZN34_INTERNAL_520c0ecd_4_k_cu_0fa7b78f4cuda3std3__436_GLOBAL__N__520c0ecd_4_k_cu_0fa7b78f6ignoreE
	.align		8
        /*0068*/ 	.dword	_ZN34_INTERNAL_520c0ecd_4_k_cu_0fa7b78f4cuda3std3__419piecewise_constructE
	.align		8
        /*0070*/ 	.dword	_ZN34_INTERNAL_520c0ecd_4_k_cu_0fa7b78f4cuda3std3__48in_placeE
	.align		8
        /*0078*/ 	.dword	_ZN34_INTERNAL_520c0ecd_4_k_cu_0fa7b78f4cuda3std6ranges3__45__cpo4swapE
	.align		8
        /*0080*/ 	.dword	_ZN34_INTERNAL_520c0ecd_4_k_cu_0fa7b78f4cuda3std6ranges3__45__cpo9iter_moveE
	.align		8
        /*0088*/ 	.dword	_ZN34_INTERNAL_520c0ecd_4_k_cu_0fa7b78f4cute7productE
	.align		8
        /*0090*/ 	.dword	_ZN34_INTERNAL_520c0ecd_4_k_cu_0fa7b78f4cute1_E


//--------------------- .nv.constant3             --------------------------
	.section	.nv.constant3,"a",@progbits
	.align	8
.nv.constant3:
	.type		__cr_lgamma_table,@object
	.size		__cr_lgamma_table,(.L_8 - __cr_lgamma_table)
__cr_lgamma_table:
        /*0000*/ 	.byte	0x00, 0x00, 0x00, 0x00, 0x00, 0x00, 0x00, 0x00, 0x00, 0x00, 0x00, 0x00, 0x00, 0x00, 0x00, 0x00
        /*0010*/ 	.byte	0xef, 0x39, 0xfa, 0xfe, 0x42, 0x2e, 0xe6, 0x3f, 0x02, 0x20, 0x2a, 0xfa, 0x0b, 0xab, 0xfc, 0x3f
        /*0020*/ 	.byte	0xf9, 0x2c, 0x92, 0x7c, 0xa7, 0x6c, 0x09, 0x40, 0xc9, 0x79, 0x44, 0x3c, 0x64, 0x26, 0x13, 0x40
        /*0030*/ 	.byte	0xca, 0x01, 0xcf, 0x3a, 0x27, 0x51, 0x1a, 0x40, 0x30, 0xcc, 0x2d, 0xf3, 0xe1, 0x0c, 0x21, 0x40
        /*0040*/ 	.byte	0x0d, 0xb7, 0xfc, 0x82, 0x8e, 0x35, 0x25, 0x40
.L_8:


//--------------------- .text._ZN7cutlass9reference6device6kernel13TensorForEachINS1_6detail28TensorFillRandomGaussianFuncINS_6half_tENS_6layout11ColumnMajorEEELi2ENS9_6ParamsEEEvNS_5CoordIXT0_EilEET1_ --------------------------
	.section	.text._ZN7cutlass9reference6device6kernel13TensorForEachINS1_6detail28TensorFillRandomGaussianFuncINS_6half_tENS_6layout11ColumnMajorEEELi2ENS9_6ParamsEEEvNS_5CoordIXT0_EilEET1_,"ax",@progbits
	.align	128
        .global         _ZN7cutlass9reference6device6kernel13TensorForEachINS1_6detail28TensorFillRandomGaussianFuncINS_6half_tENS_6layout11ColumnMajorEEELi2ENS9_6ParamsEEEvNS_5CoordIXT0_EilEET1_
        .type           _ZN7cutlass9reference6device6kernel13TensorForEachINS1_6detail28TensorFillRandomGaussianFuncINS_6half_tENS_6layout11ColumnMajorEEELi2ENS9_6ParamsEEEvNS_5CoordIXT0_EilEET1_,@function
        .size           _ZN7cutlass9reference6device6kernel13TensorForEachINS1_6detail28TensorFillRandomGaussianFuncINS_6half_tENS_6layout11ColumnMajorEEELi2ENS9_6ParamsEEEvNS_5CoordIXT0_EilEET1_,(.L_x_41 - _ZN7cutlass9reference6device6kernel13TensorForEachINS1_6detail28TensorFillRandomGaussianFuncINS_6half_tENS_6layout11ColumnMajorEEELi2ENS9_6ParamsEEEvNS_5CoordIXT0_EilEET1_)
        .other          _ZN7cutlass9reference6device6kernel13TensorForEachINS1_6detail28TensorFillRandomGaussianFuncINS_6half_tENS_6layout11ColumnMajorEEELi2ENS9_6ParamsEEEvNS_5CoordIXT0_EilEET1_,@"STO_CUDA_ENTRY STV_DEFAULT"
_ZN7cutlass9reference6device6kernel13TensorForEachINS1_6detail28TensorFillRandomGaussianFuncINS_6half_tENS_6layout11ColumnMajorEEELi2ENS9_6ParamsEEEvNS_5CoordIXT0_EilEET1_:
.text._ZN7cutlass9reference6device6kernel13TensorForEachINS1_6detail28TensorFillRandomGaussianFuncINS_6half_tENS_6layout11ColumnMajorEEELi2ENS9_6ParamsEEEvNS_5CoordIXT0_EilEET1_:
[----:B------:R-:W0:Y:S08]  /*0000*/  LDC R1, c[0x0][0x37c] ;  /* 0x0000df00ff017b82 */ /* 0x000e300000000800 */
[----:B------:R-:W1:Y:S01]  /*0010*/  LDC.64 R8, c[0x0][0x3a0] ;  /* 0x0000e800ff087b82 */ /* 0x000e620000000a00 */
[----:B------:R-:W2:Y:S01]  /*0020*/  S2R R24, SR_TID.X ;  /* 0x0000000000187919 */ /* 0x000ea20000002100 */
[----:B0-----:R-:W-:Y:S01]  /*0030*/  VIADD R1, R1, 0xffffff78 ;  /* 0xffffff7801017836 */ /* 0x001fe20000000000 */
[----:B------:R-:W0:Y:S01]  /*0040*/  LDCU.64 UR16, c[0x0][0x358] ;  /* 0x00006b00ff1077ac */ /* 0x000e220008000a00 */
[----:B------:R-:W-:Y:S01]  /*0050*/  BSSY.RECONVERGENT B1, `(.L_x_0) ;  /* 0x0000276000017945 */ /* 0x000fe20003800200 */
[----:B------:R-:W-:-:S03]  /*0060*/  HFMA2 R25, -RZ, RZ, 0, 0 ;  /* 0x00000000ff197431 */ /* 0x000fc600000001ff */
[----:B------:R-:W3:Y:S08]  /*0070*/  LDC.64 R14, c[0x0][0x390] ;  /* 0x0000e400ff0e7b82 */ /* 0x000ef00000000a00 */
[----:B------:R-:W4:Y:S08]  /*0080*/  LDC.64 R16, c[0x0][0x388] ;  /* 0x0000e200ff107b82 */ /* 0x000f300000000a00 */
[----:B------:R-:W5:Y:S01]  /*0090*/  LDC.64 R10, c[0x0][0x398] ;  /* 0x0000e600ff0a7b82 */ /* 0x000f620000000a00 */
[----:B-1----:R-:W-:-:S02]  /*00a0*/  LOP3.LUT R8, R8, 0xaad26b49, RZ, 0x3c, !PT ;  /* 0xaad26b4908087812 */ /* 0x002fc400078e3cff */
[----:B------:R-:W-:-:S03]  /*00b0*/  LOP3.LUT R9, R9, 0xf7dcefdd, RZ, 0x3c, !PT ;  /* 0xf7dcefdd09097812 */ /* 0x000fc600078e3cff */
[----:B------:R-:W-:Y:S02]  /*00c0*/  IMAD R21, R8, 0x4182bed5, RZ ;  /* 0x4182bed508157824 */ /* 0x000fe400078e02ff */
[----:B------:R-:W1:Y:S01]  /*00d0*/  LDC.64 R12, c[0x0][0x3a0] ;  /* 0x0000e800ff0c7b82 */ /* 0x000e620000000a00 */
[----:B------:R-:W-:Y:S01]  /*00e0*/  IMAD R20, R9, -0x658354e5, RZ ;  /* 0x9a7cab1b09147824 */ /* 0x000fe200078e02ff */
[----:B---3--:R3:W-:Y:S01]  /*00f0*/  STL.64 [R1+0x8], R14 ;  /* 0x0000080e01007387 */ /* 0x0087e20000100a00 */
[----:B------:R-:W-:Y:S02]  /*0100*/  LOP3.LUT R22, R21, 0x159a55e5, RZ, 0x3c, !PT ;  /* 0x159a55e515167812 */ /* 0x000fe400078e3cff */
[----:B------:R-:W-:-:S03]  /*0110*/  VIADD R23, R20, 0x1f123bb5 ;  /* 0x1f123bb514177836 */ /* 0x000fc60000000000 */
[----:B------:R-:W2:Y:S01]  /*0120*/  LDC.64 R6, c[0x0][0x3a8] ;  /* 0x0000ea00ff067b82 */ /* 0x000ea20000000a00 */
[----:B----4-:R4:W-:Y:S04]  /*0130*/  STL.64 [R1], R16 ;  /* 0x0000001001007387 */ /* 0x0109e80000100a00 */
[----:B------:R4:W-:Y:S03]  /*0140*/  STL.64 [R1+0x60], R22 ;  /* 0x0000601601007387 */ /* 0x0009e60000100a00 */
[----:B------:R-:W0:Y:S01]  /*0150*/  LDC.64 R4, c[0x0][0x3b0] ;  /* 0x0000ec00ff047b82 */ /* 0x000e220000000a00 */
[----:B-----5:R4:W-:Y:S07]  /*0160*/  STL.64 [R1+0x10], R10 ;  /* 0x0000100a01007387 */ /* 0x0209ee0000100a00 */
[----:B------:R-:W5:Y:S01]  /*0170*/  LDC.64 R2, c[0x0][0x3b8] ;  /* 0x0000ee00ff027b82 */ /* 0x000f620000000a00 */
[----:B-1----:R4:W-:Y:S01]  /*0180*/  STL.64 [R1+0x18], R12 ;  /* 0x0000180c01007387 */ /* 0x0029e20000100a00 */
[----:B---3--:R-:W-:-:S03]  /*0190*/  IADD3 R14, PT, PT, R21, 0x64f0c9, R20 ;  /* 0x0064f0c9150e7810 */ /* 0x008fc60007ffe014 */
[----:B------:R4:W-:Y:S01]  /*01a0*/  STL.64 [R1+0x38], R12 ;  /* 0x0000380c01007387 */ /* 0x0009e20000100a00 */
[C---:B------:R-:W-:Y:S02]  /*01b0*/  IADD3 R15, PT, PT, R21.reuse, 0x75bcd15, RZ ;  /* 0x075bcd15150f7810 */ /* 0x040fe40007ffe0ff */
[----:B------:R-:W1:Y:S01]  /*01c0*/  S2UR UR4, SR_CTAID.X ;  /* 0x00000000000479c3 */ /* 0x000e620000002500 */
[----:B------:R-:W-:Y:S01]  /*01d0*/  LOP3.LUT R20, R20, 0x5491333, RZ, 0x3c, !PT ;  /* 0x0549133314147812 */ /* 0x000fe200078e3cff */
[----:B------:R-:W-:Y:S01]  /*01e0*/  VIADD R21, R21, 0x583f19 ;  /* 0x00583f1915157836 */ /* 0x000fe20000000000 */
[----:B--2---:R4:W-:Y:S04]  /*01f0*/  STL.64 [R1+0x20], R6 ;  /* 0x0000200601007387 */ /* 0x0049e80000100a00 */
[----:B------:R4:W-:Y:S01]  /*0200*/  STL.64 [R1+0x40], R6 ;  /* 0x0000400601007387 */ /* 0x0009e20000100a00 */
[----:B------:R-:W1:Y:S03]  /*0210*/  LDC R27, c[0x0][0x360] ;  /* 0x0000d800ff1b7b82 */ /* 0x000e660000000800 */
[----:B0-----:R4:W-:Y:S04]  /*0220*/  STL.64 [R1+0x28], R4 ;  /* 0x0000280401007387 */ /* 0x0019e80000100a00 */
[----:B------:R4:W-:Y:S04]  /*0230*/  STL.64 [R1+0x48], R4 ;  /* 0x0000480401007387 */ /* 0x0009e80000100a00 */
[----:B-----5:R4:W-:Y:S04]  /*0240*/  STL.64 [R1+0x30], R2 ;  /* 0x0000300201007387 */ /* 0x0209e80000100a00 */
[----:B------:R4:W-:Y:S04]  /*0250*/  STL.64 [R1+0x50], R2 ;  /* 0x0000500201007387 */ /* 0x0009e80000100a00 */
[----:B------:R4:W-:Y:S04]  /*0260*/  STL.64 [R1+0x58], R14 ;  /* 0x0000580e01007387 */ /* 0x0009e80000100a00 */
[----:B------:R4:W-:Y:S01]  /*0270*/  STL.64 [R1+0x68], R20 ;  /* 0x0000681401007387 */ /* 0x0009e20000100a00 */
[----:B-1----:R-:W-:-:S05]  /*0280*/  IMAD R24, R27, UR4, R24 ;  /* 0x000000041b187c24 */ /* 0x002fca000f8e0218 */
[----:B------:R-:W-:-:S13]  /*0290*/  ISETP.NE.AND P0, PT, R24, RZ, PT ;  /* 0x000000ff1800720c */ /* 0x000fda0003f05270 */
[----:B----4-:R-:W-:Y:S05]  /*02a0*/  @!P0 BRA `(.L_x_1) ;  /* 0x0000002400408947 */ /* 0x010fea0003800000 */
[----:B------:R-:W-:Y:S02]  /*02b0*/  MOV R11, RZ ;  /* 0x000000ff000b7202 */ /* 0x000fe40000000f00 */
[----:B------:R-:W-:Y:S02]  /*02c0*/  MOV R4, R24 ;  /* 0x0000001800047202 */ /* 0x000fe40000000f00 */
[----:B------:R-:W-:-:S07]  /*02d0*/  MOV R3, R25 ;  /* 0x0000001900037202 */ /* 0x000fce0000000f00 */
.L_x_10:
[----:B------:R-:W-:Y:S01]  /*02e0*/  LOP3.LUT R5, R4, 0x3, RZ, 0xc0, !PT ;  /* 0x0000000304057812 */ /* 0x000fe200078ec0ff */
[----:B------:R-:W-:Y:S03]  /*02f0*/  BSSY.RECONVERGENT B0, `(.L_x_2) ;  /* 0x0000245000007945 */ /* 0x000fe60003800200 */
[----:B------:R-:W-:-:S04]  /*0300*/  ISETP.NE.U32.AND P0, PT, R5, RZ, PT ;  /* 0x000000ff0500720c */ /* 0x000fc80003f05070 */
[----:B------:R-:W-:-:S13]  /*0310*/  ISETP.NE.AND.EX P0, PT, RZ, RZ, PT, P0 ;  /* 0x000000ffff00720c */ /* 0x000fda0003f05300 */
[----:B012---:R-:W-:Y:S05]  /*0320*/  @!P0 BRA `(.L_x_3) ;  /* 0x0000002400048947 */ /* 0x007fea0003800000 */
[----:B------:R-:W0:Y:S01]  /*0330*/  LDC.64 R18, c[0x4][RZ] ;  /* 0x01000000ff127b82 */ /* 0x000e220000000a00 */
[----:B------:R-:W-:Y:S01]  /*0340*/  IMAD.MOV.U32 R16, RZ, RZ, RZ ;  /* 0x000000ffff107224 */ /* 0x000fe200078e00ff */
[----:B------:R-:W-:Y:S02]  /*0350*/  CS2R R22, SRZ ;  /* 0x0000000000167805 */ /* 0x000fe4000001ff00 */
[----:B------:R-:W-:Y:S02]  /*0360*/  MOV R15, RZ ;  /* 0x000000ff000f7202 */ /* 0x000fe40000000f00 */
[----:B------:R-:W-:Y:S01]  /*0370*/  CS2R R20, SRZ ;  /* 0x0000000000147805 */ /* 0x000fe2000001ff00 */
[----:B0-----:R-:W-:-:S07]  /*0380*/  IMAD.WIDE.U32 R18, R11, 0xc80, R18 ;  /* 0x00000c800b127825 */ /* 0x001fce00078e0012 */
.L_x_5:
[----:B------:R-:W-:-:S06]  /*0390*/  LEA R2, R16, R1, 0x2 ;  /* 0x0000000110027211 */ /* 0x000fcc00078e10ff */
[----:B------:R-:W5:Y:S01]  /*03a0*/  LDL R2, [R2+0x5c] ;  /* 0x00005c0002027983 */ /* 0x000f620000100800 */
[----:B------:R-:W-:Y:S01]  /*03b0*/  SHF.L.U32 R0, R16, 0x5, RZ ;  /* 0x0000000510007819 */ /* 0x000fe200000006ff */
[----:B------:R-:W-:-:S06]  /*03c0*/  UMOV UR4, URZ ;  /* 0x000000ff00047c82 */ /* 0x000fcc0008000000 */
.L_x_4:
[----:B-----5:R-:W-:Y:S01]  /*03d0*/  SHF.R.U32.HI R6, RZ, UR4, R2 ;  /* 0x00000004ff067c19 */ /* 0x020fe20008011602 */
[----:B------:R-:W-:-:S03]  /*03e0*/  VIADD R7, R0, UR4 ;  /* 0x0000000400077c36 */ /* 0x000fc60008000000 */
[----:B------:R-:W-:Y:S01]  /*03f0*/  LOP3.LUT R8, R6, 0x1, RZ, 0xc0, !PT ;  /* 0x0000000106087812 */ /* 0x000fe200078ec0ff */
[----:B------:R-:W-:-:S03]  /*0400*/  IMAD R7, R7, 0x5, RZ ;  /* 0x0000000507077824 */ /* 0x000fc600078e02ff */
[----:B------:R-:W-:Y:S01]  /*0410*/  ISETP.NE.U32.AND P0, PT, R8, 0x1, PT ;  /* 0x000000010800780c */ /* 0x000fe20003f05070 */
[----:B------:R-:W-:-:S03]  /*0420*/  IMAD.WIDE.U32 R28, R7, 0x4, R18 ;  /* 0x00000004071c7825 */ /* 0x000fc600078e0012 */
[----:B------:R-:W-:-:S09]  /*0430*/  R2P PR, R6, 0x7e ;  /* 0x0000007e06007804 */ /* 0x000fd20000000000 */
[----:B------:R-:W2:Y:S04]  /*0440*/  @!P0 LDG.E R26, desc[UR16][R28.64+0x10] ;  /* 0x000010101c1a8981 */ /* 0x000ea8000c1e1900 */
[----:B------:R-:W3:Y:S04]  /*0450*/  @P1 LDG.E R12, desc[UR16][R28.64+0x24] ;  /* 0x000024101c0c1981 */ /* 0x000ee8000c1e1900 */
[----:B------:R-:W4:Y:S04]  /*0460*/  @P2 LDG.E R10, desc[UR16][R28.64+0x38] ;  /* 0x000038101c0a2981 */ /* 0x000f28000c1e1900 */
[----:B------:R-:W4:Y:S04]  /*0470*/  @P3 LDG.E R8, desc[UR16][R28.64+0x4c] ;  /* 0x00004c101c083981 */ /* 0x000f28000c1e1900 */
[----:B------:R-:W4:Y:S04]  /*0480*/  @!P0 LDG.E R7, desc[UR16][R28.64+0x4] ;  /* 0x000004101c078981 */ /* 0x000f28000c1e1900 */
[----:B------:R-:W4:Y:S01]  /*0490*/  @P1 LDG.E R9, desc[UR16][R28.64+0x18] ;  /* 0x000018101c091981 */ /* 0x000f22000c1e1900 */
[----:B--2---:R-:W-:-:S04]  /*04a0*/  @!P0 LOP3.LUT R21, R21, R26, RZ, 0x3c, !PT ;  /* 0x0000001a15158212 */ /* 0x004fc800078e3cff */
[----:B---3--:R-:W-:Y:S02]  /*04b0*/  @P1 LOP3.LUT R21, R21, R12, RZ, 0x3c, !PT ;  /* 0x0000000c15151212 */ /* 0x008fe400078e3cff */
[----:B------:R-:W2:Y:S02]  /*04c0*/  @!P0 LDG.E R12, desc[UR16][R28.64] ;  /* 0x000000101c0c8981 */ /* 0x000ea4000c1e1900 */
[----:B----4-:R-:W-:Y:S02]  /*04d0*/  @P2 LOP3.LUT R21, R21, R10, RZ, 0x3c, !PT ;  /* 0x0000000a15152212 */ /* 0x010fe400078e3cff */
[----:B------:R-:W3:Y:S02]  /*04e0*/  @P4 LDG.E R10, desc[UR16][R28.64+0x60] ;  /* 0x000060101c0a4981 */ /* 0x000ee4000c1e1900 */
[----:B------:R-:W-:Y:S02]  /*04f0*/  @P3 LOP3.LUT R21, R21, R8, RZ, 0x3c, !PT ;  /* 0x0000000815153212 */ /* 0x000fe400078e3cff */
[----:B------:R-:W4:Y:S01]  /*0500*/  @P5 LDG.E R8, desc[UR16][R28.64+0x74] ;  /* 0x000074101c085981 */ /* 0x000f22000c1e1900 */
[----:B------:R-:W-:-:S03]  /*0510*/  @!P0 LOP3.LUT R22, R22, R7, RZ, 0x3c, !PT ;  /* 0x0000000716168212 */ /* 0x000fc600078e3cff */
[----:B------:R-:W2:Y:S01]  /*0520*/  @!P0 LDG.E R7, desc[UR16][R28.64+0xc] ;  /* 0x00000c101c078981 */ /* 0x000ea2000c1e1900 */
[----:B---3--:R-:W-:-:S03]  /*0530*/  @P4 LOP3.LUT R21, R21, R10, RZ, 0x3c, !PT ;  /* 0x0000000a15154212 */ /* 0x008fc600078e3cff */
[----:B------:R-:W3:Y:S01]  /*0540*/  @P1 LDG.E R10, desc[UR16][R28.64+0x14] ;  /* 0x000014101c0a1981 */ /* 0x000ee2000c1e1900 */
[----:B----4-:R-:W-:-:S03]  /*0550*/  @P5 LOP3.LUT R21, R21, R8, RZ, 0x3c, !PT ;  /* 0x0000000815155212 */ /* 0x010fc600078e3cff */
[----:B------:R-:W4:Y:S01]  /*0560*/  @P6 LDG.E R8, desc[UR16][R28.64+0x88] ;  /* 0x000088101c086981 */ /* 0x000f22000c1e1900 */
[----:B--2---:R-:W-:-:S03]  /*0570*/  @!P0 LOP3.LUT R15, R15, R12, RZ, 0x3c, !PT ;  /* 0x0000000c0f0f8212 */ /* 0x004fc600078e3cff */
[----:B------:R-:W2:Y:S01]  /*0580*/  @!P0 LDG.E R12, desc[UR16][R28.64+0x8] ;  /* 0x000008101c0c8981 */ /* 0x000ea2000c1e1900 */
[----:B------:R-:W-:-:S03]  /*0590*/  @!P0 LOP3.LUT R20, R20, R7, RZ, 0x3c, !PT ;  /* 0x0000000714148212 */ /* 0x000fc600078e3cff */
[----:B------:R-:W2:Y:S01]  /*05a0*/  @P1 LDG.E R7, desc[UR16][R28.64+0x20] ;  /* 0x000020101c071981 */ /* 0x000ea2000c1e1900 */
[----:B---3--:R-:W-:-:S03]  /*05b0*/  @P1 LOP3.LUT R15, R15, R10, RZ, 0x3c, !PT ;  /* 0x0000000a0f0f1212 */ /* 0x008fc600078e3cff */
[----:B------:R-:W3:Y:S01]  /*05c0*/  @P1 LDG.E R10, desc[UR16][R28.64+0x1c] ;  /* 0x00001c101c0a1981 */ /* 0x000ee2000c1e1900 */
[----:B----4-:R-:W-:-:S03]  /*05d0*/  @P6 LOP3.LUT R21, R21, R8, RZ, 0x3c, !PT ;  /* 0x0000000815156212 */ /* 0x010fc600078e3cff */
[----:B------:R-:W4:Y:S01]  /*05e0*/  @P2 LDG.E R8, desc[UR16][R28.64+0x28] ;  /* 0x000028101c082981 */ /* 0x000f22000c1e1900 */
[----:B--2---:R-:W-:Y:S02]  /*05f0*/  @!P0 LOP3.LUT R23, R23, R12, RZ, 0x3c, !PT ;  /* 0x0000000c17178212 */ /* 0x004fe400078e3cff */
[----:B------:R-:W-:Y:S02]  /*0600*/  @P1 LOP3.LUT R22, R22, R9, RZ, 0x3c, !PT ;  /* 0x0000000916161212 */ /* 0x000fe400078e3cff */
[----:B------:R-:W-:Y:S01]  /*0610*/  @P1 LOP3.LUT R20, R20, R7, RZ, 0x3c, !PT ;  /* 0x0000000714141212 */ /* 0x000fe200078e3cff */
[----:B------:R-:W2:Y:S04]  /*0620*/  @P2 LDG.E R9, desc[UR16][R28.64+0x2c] ;  /* 0x00002c101c092981 */ /* 0x000ea8000c1e1900 */
[----:B------:R-:W2:Y:S01]  /*0630*/  @P2 LDG.E R7, desc[UR16][R28.64+0x34] ;  /* 0x000034101c072981 */ /* 0x000ea2000c1e1900 */
[----:B---3--:R-:W-:-:S03]  /*0640*/  @P1 LOP3.LUT R23, R23, R10, RZ, 0x3c, !PT ;  /* 0x0000000a17171212 */ /* 0x008fc600078e3cff */
[----:B------:R-:W3:Y:S01]  /*0650*/  @P2 LDG.E R10, desc[UR16][R28.64+0x30] ;  /* 0x000030101c0a2981 */ /* 0x000ee2000c1e1900 */
[----:B----4-:R-:W-:-:S03]  /*0660*/  @P2 LOP3.LUT R15, R15, R8, RZ, 0x3c, !PT ;  /* 0x000000080f0f2212 */ /* 0x010fc600078e3cff */
[----:B------:R-:W4:Y:S01]  /*0670*/  @P3 LDG.E R8, desc[UR16][R28.64+0x3c] ;  /* 0x00003c101c083981 */ /* 0x000f22000c1e1900 */
[----:B--2---:R-:W-:-:S03]  /*0680*/  @P2 LOP3.LUT R22, R22, R9, RZ, 0x3c, !PT ;  /* 0x0000000916162212 */ /* 0x004fc600078e3cff */
[----:B------:R-:W2:Y:S01]  /*0690*/  @P3 LDG.E R9, desc[UR16][R28.64+0x40] ;  /* 0x000040101c093981 */ /* 0x000ea2000c1e1900 */
[----:B------:R-:W-:-:S03]  /*06a0*/  @P2 LOP3.LUT R20, R20, R7, RZ, 0x3c, !PT ;  /* 0x0000000714142212 */ /* 0x000fc600078e3cff */
        /* <DEDUP_REMOVED lines=21> */
[----:B------:R-:W-:Y:S02]  /*0800*/  LOP3.LUT P0, RZ, R6, 0x80, RZ, 0xc0, !PT ;  /* 0x0000008006ff7812 */ /* 0x000fe4000780c0ff */
[----:B--2---:R-:W-:Y:S02]  /*0810*/  @P5 LOP3.LUT R22, R22, R9, RZ, 0x3c, !PT ;  /* 0x0000000916165212 */ /* 0x004fe400078e3cff */
        /* <DEDUP_REMOVED lines=15> */
[----:B--2---:R-:W-:Y:S02]  /*0910*/  @P0 LOP3.LUT R22, R22, R9, RZ, 0x3c, !PT ;  /* 0x0000000916160212 */ /* 0x004fe400078e3cff */
[----:B------:R-:W-:Y:S02]  /*0920*/  @P0 LOP3.LUT R20, R20, R7, RZ, 0x3c, !PT ;  /* 0x0000000714140212 */ /* 0x000fe400078e3cff */
[----:B---3--:R-:W-:Y:S02]  /*0930*/  @P0 LOP3.LUT R23, R23, R10, RZ, 0x3c, !PT ;  /* 0x0000000a17170212 */ /* 0x008fe400078e3cff */
[----:B----4-:R-:W-:Y:S02]  /*0940*/  @P0 LOP3.LUT R21, R21, R8, RZ, 0x3c, !PT ;  /* 0x0000000815150212 */ /* 0x010fe400078e3cff */
[----:B------:R-:W-:-:S13]  /*0950*/  R2P PR, R6.B1, 0x7f ;  /* 0x0000007f06007804 */ /* 0x000fda0000001000 */
[----:B------:R-:W2:Y:S04]  /*0960*/  @P0 LDG.E R8, desc[UR16][R28.64+0xa0] ;  /* 0x0000a0101c080981 */ /* 0x000ea8000c1e1900 */
[----:B------:R-:W3:Y:S04]  /*0970*/  @P0 LDG.E R9, desc[UR16][R28.64+0xa4] ;  /* 0x0000a4101c090981 */ /* 0x000ee8000c1e1900 */
[----:B------:R-:W4:Y:S04]  /*0980*/  @P0 LDG.E R10, desc[UR16][R28.64+0xa8] ;  /* 0x0000a8101c0a0981 */ /* 0x000f28000c1e1900 */
[----:B------:R-:W4:Y:S04]  /*0990*/  @P0 LDG.E R7, desc[UR16][R28.64+0xac] ;  /* 0x0000ac101c070981 */ /* 0x000f28000c1e1900 */
[----:B------:R-:W4:Y:S01]  /*09a0*/  @P6 LDG.E R12, desc[UR16][R28.64+0x128] ;  /* 0x000128101c0c6981 */ /* 0x000f22000c1e1900 */
[----:B--2---:R-:W-:-:S03]  /*09b0*/  @P0 LOP3.LUT R15, R15, R8, RZ, 0x3c, !PT ;  /* 0x000000080f0f0212 */ /* 0x004fc600078e3cff */
[----:B------:R-:W2:Y:S01]  /*09c0*/  @P0 LDG.E R8, desc[UR16][R28.64+0xb0] ;  /* 0x0000b0101c080981 */ /* 0x000ea2000c1e1900 */
[----:B---3--:R-:W-:-:S03]  /*09d0*/  @P0 LOP3.LUT R22, R22, R9, RZ, 0x3c, !PT ;  /* 0x0000000916160212 */ /* 0x008fc600078e3cff */
[----:B------:R-:W3:Y:S01]  /*09e0*/  @P1 LDG.E R9, desc[UR16][R28.64+0xb8] ;  /* 0x0000b8101c091981 */ /* 0x000ee2000c1e1900 */
[----:B----4-:R-:W-:-:S03]  /*09f0*/  @P0 LOP3.LUT R23, R23, R10, RZ, 0x3c, !PT ;  /* 0x0000000a17170212 */ /* 0x010fc600078e3cff */
[----:B------:R-:W4:Y:S01]  /*0a00*/  @P1 LDG.E R10, desc[UR16][R28.64+0xb4] ;  /* 0x0000b4101c0a1981 */ /* 0x000f22000c1e1900 */
[----:B------:R-:W-:-:S03]  /*0a10*/  @P0 LOP3.LUT R20, R20, R7, RZ, 0x3c, !PT ;  /* 0x0000000714140212 */ /* 0x000fc600078e3cff */
[----:B------:R-:W4:Y:S01]  /*0a20*/  @P1 LDG.E R7, desc[UR16][R28.64+0xc0] ;  /* 0x0000c0101c071981 */ /* 0x000f22000c1e1900 */
[----:B--2---:R-:W-:-:S03]  /*0a30*/  @P0 LOP3.LUT R21, R21, R8, RZ, 0x3c, !PT ;  /* 0x0000000815150212 */ /* 0x004fc600078e3cff */
[----:B------:R-:W2:Y:S01]  /*0a40*/  @P1 LDG.E R8, desc[UR16][R28.64+0xbc] ;  /* 0x0000bc101c081981 */ /* 0x000ea2000c1e1900 */
[----:B------:R-:W-:Y:S02]  /*0a50*/  LOP3.LUT P0, RZ, R6, 0x8000, RZ, 0xc0, !PT ;  /* 0x0000800006ff7812 */ /* 0x000fe4000780c0ff */
[----:B---3--:R-:W-:Y:S01]  /*0a60*/  @P1 LOP3.LUT R22, R22, R9, RZ, 0x3c, !PT ;  /* 0x0000000916161212 */ /* 0x008fe200078e3cff */
[----:B------:R-:W3:Y:S01]  /*0a70*/  @P2 LDG.E R6, desc[UR16][R28.64+0xd0] ;  /* 0x0000d0101c062981 */ /* 0x000ee2000c1e1900 */
[----:B----4-:R-:W-:-:S03]  /*0a80*/  @P1 LOP3.LUT R15, R15, R10, RZ, 0x3c, !PT ;  /* 0x0000000a0f0f1212 */ /* 0x010fc600078e3cff */
[----:B------:R-:W4:Y:S01]  /*0a90*/  @P1 LDG.E R10, desc[UR16][R28.64+0xc4] ;  /* 0x0000c4101c0a1981 */ /* 0x000f22000c1e1900 */
[----:B------:R-:W-:-:S03]  /*0aa0*/  @P1 LOP3.LUT R20, R20, R7, RZ, 0x3c, !PT ;  /* 0x0000000714141212 */ /* 0x000fc600078e3cff */
        /* <DEDUP_REMOVED lines=10> */
[----:B------:R-:W-:-:S03]  /*0b50*/  @P2 LOP3.LUT R20, R20, R7, RZ, 0x3c, !PT ;  /* 0x0000000714142212 */ /* 0x000fc600078e3cff */
        /* <DEDUP_REMOVED lines=38> */
[----:B------:R-:W3:Y:S01]  /*0dc0*/  @P0 LDG.E R9, desc[UR16][R28.64+0x138] ;  /* 0x000138101c090981 */ /* 0x000ee2000c1e1900 */
[----:B------:R-:W-:-:S03]  /*0dd0*/  @P6 LOP3.LUT R20, R20, R7, RZ, 0x3c, !PT ;  /* 0x0000000714146212 */ /* 0x000fc600078e3cff */
[----:B------:R-:W3:Y:S01]  /*0de0*/  @P0 LDG.E R7, desc[UR16][R28.64+0x130] ;  /* 0x000130101c070981 */ /* 0x000ee2000c1e1900 */
[----:B--2---:R-:W-:-:S03]  /*0df0*/  @P6 LOP3.LUT R15, R15, R8, RZ, 0x3c, !PT ;  /* 0x000000080f0f6212 */ /* 0x004fc600078e3cff */
[----:B------:R-:W2:Y:S01]  /*0e00*/  @P0 LDG.E R8, desc[UR16][R28.64+0x134] ;  /* 0x000134101c080981 */ /* 0x000ea2000c1e1900 */
[----:B------:R-:W-:-:S04]  /*0e10*/  UIADD3 UR4, UPT, UPT, UR4, 0x10, URZ ;  /* 0x0000001004047890 */ /* 0x000fc8000fffe0ff */
[----:B------:R-:W-:Y:S01]  /*0e20*/  UISETP.NE.AND UP0, UPT, UR4, 0x20, UPT ;  /* 0x000000200400788c */ /* 0x000fe2000bf05270 */
[----:B------:R-:W-:Y:S02]  /*0e30*/  @P6 LOP3.LUT R21, R21, R12, RZ, 0x3c, !PT ;  /* 0x0000000c15156212 */ /* 0x000fe400078e3cff */
[----:B----4-:R-:W-:Y:S02]  /*0e40*/  @P0 LOP3.LUT R15, R15, R10, RZ, 0x3c, !PT ;  /* 0x0000000a0f0f0212 */ /* 0x010fe400078e3cff */
[----:B---3--:R-:W-:Y:S02]  /*0e50*/  @P0 LOP3.LUT R21, R21, R6, RZ, 0x3c, !PT ;  /* 0x0000000615150212 */ /* 0x008fe400078e3cff */
[----:B------:R-:W-:Y:S02]  /*0e60*/  @P0 LOP3.LUT R20, R20, R9, RZ, 0x3c, !PT ;  /* 0x0000000914140212 */ /* 0x000fe400078e3cff */
[----:B------:R-:W-:Y:S02]  /*0e70*/  @P0 LOP3.LUT R22, R22, R7, RZ, 0x3c, !PT ;  /* 0x0000000716160212 */ /* 0x000fe400078e3cff */
[----:B--2---:R-:W-:Y:S01]  /*0e80*/  @P0 LOP3.LUT R23, R23, R8, RZ, 0x3c, !PT ;  /* 0x0000000817170212 */ /* 0x004fe200078e3cff */
[----:B------:R-:W-:Y:S05]  /*0e90*/  BRA.U UP0, `(.L_x_4) ;  /* 0xfffffff5004c7547 */ /* 0x000fea000b83ffff */
[----:B------:R-:W-:-:S04]  /*0ea0*/  IADD3 R16, PT, PT, R16, 0x1, RZ ;  /* 0x0000000110107810 */ /* 0x000fc80007ffe0ff */
[----:B------:R-:W-:-:S13]  /*0eb0*/  ISETP.NE.AND P0, PT, R16, 0x5, PT ;  /* 0x000000051000780c */ /* 0x000fda0003f05270 */
[----:B------:R-:W-:Y:S05]  /*0ec0*/  @P0 BRA `(.L_x_5) ;  /* 0xfffffff400300947 */ /* 0x000fea000383ffff */
[----:B------:R0:W-:Y:S01]  /*0ed0*/  STL [R1+0x5c], R15 ;  /* 0x00005c0f01007387 */ /* 0x0001e20000100800 */
[----:B------:R-:W-:-:S03]  /*0ee0*/  ISETP.NE.U32.AND P0, PT, R5, 0x1, PT ;  /* 0x000000010500780c */ /* 0x000fc60003f05070 */
[----:B------:R0:W-:Y:S01]  /*0ef0*/  STL.64 [R1+0x60], R22 ;  /* 0x0000601601007387 */ /* 0x0001e20000100a00 */
[----:B------:R-:W-:-:S03]  /*0f00*/  ISETP.NE.AND.EX P0, PT, RZ, RZ, PT, P0 ;  /* 0x000000ffff00720c */ /* 0x000fc60003f05300 */
[----:B------:R0:W-:Y:S10]  /*0f10*/  STL.64 [R1+0x68], R20 ;  /* 0x0000681401007387 */ /* 0x0001f40000100a00 */
[----:B------:R-:W-:Y:S05]  /*0f20*/  @!P0 BRA `(.L_x_3) ;  /* 0x0000001800048947 */ /* 0x000fea0003800000 */
[----:B------:R-:W-:Y:S01]  /*0f30*/  UMOV UR5, URZ ;  /* 0x000000ff00057c82 */ /* 0x000fe20008000000 */
[----:B------:R-:W-:Y:S01]  /*0f40*/  UMOV UR4, URZ ;  /* 0x000000ff00047c82 */ /* 0x000fe20008000000 */
[----:B------:R-:W-:Y:S01]  /*0f50*/  IMAD.MOV.U32 R16, RZ, RZ, RZ ;  /* 0x000000ffff107224 */ /* 0x000fe200078e00ff */
[----:B0-----:R-:W-:Y:S01]  /*0f60*/  MOV R23, UR5 ;  /* 0x0000000500177c02 */ /* 0x001fe20008000f00 */
[----:B------:R-:W-:Y:S01]  /*0f70*/  IMAD.MOV.U32 R15, RZ, RZ, RZ ;  /* 0x000000ffff0f7224 */ /* 0x000fe200078e00ff */
[----:B------:R-:W-:Y:S01]  /*0f80*/  MOV R20, UR4 ;  /* 0x0000000400147c02 */ /* 0x000fe20008000f00 */
[----:B------:R-:W-:Y:S01]  /*0f90*/  IMAD.U32 R22, RZ, RZ, UR4 ;  /* 0x00000004ff167e24 */ /* 0x000fe2000f8e00ff */
[----:B------:R-:W-:-:S07]  /*0fa0*/  MOV R21, UR5 ;  /* 0x0000000500157c02 */ /* 0x000fce0008000f00 */
.L_x_7:
[----:B------:R-:W-:-:S06]  /*0fb0*/  LEA R2, R16, R1, 0x2 ;  /* 0x0000000110027211 */ /* 0x000fcc00078e10ff */
[----:B------:R-:W5:Y:S01]  /*0fc0*/  LDL R2, [R2+0x5c] ;  /* 0x00005c0002027983 */ /* 0x000f620000100800 */
[----:B------:R-:W-:Y:S01]  /*0fd0*/  SHF.L.U32 R0, R16, 0x5, RZ ;  /* 0x0000000510007819 */ /* 0x000fe200000006ff */
[----:B------:R-:W-:-:S06]  /*0fe0*/  UMOV UR4, URZ ;  /* 0x000000ff00047c82 */ /* 0x000fcc0008000000 */
.L_x_6:
        /* <DEDUP_REMOVED lines=181> */
[----:B------:R-:W-:Y:S05]  /*1b40*/  @P0 BRA `(.L_x_3) ;  /* 0x0000000800fc0947 */ /* 0x000fea0003800000 */
[----:B------:R-:W-:Y:S01]  /*1b50*/  UMOV UR5, URZ ;  /* 0x000000ff00057c82 */ /* 0x000fe20008000000 */
[----:B------:R-:W-:Y:S01]  /*1b60*/  UMOV UR4, URZ ;  /* 0x000000ff00047c82 */ /* 0x000fe20008000000 */
[----:B------:R-:W-:Y:S01]  /*1b70*/  IMAD.MOV.U32 R9, RZ, RZ, RZ ;  /* 0x000000ffff097224 */ /* 0x000fe200078e00ff */
[----:B-1----:R-:W-:Y:S01]  /*1b80*/  MOV R23, UR5 ;  /* 0x0000000500177c02 */ /* 0x002fe20008000f00 */
[----:B------:R-:W-:Y:S01]  /*1b90*/  IMAD.MOV.U32 R15, RZ, RZ, RZ ;  /* 0x000000ffff0f7224 */ /* 0x000fe200078e00ff */
[----:B------:R-:W-:Y:S01]  /*1ba0*/  MOV R20, UR4 ;  /* 0x0000000400147c02 */ /* 0x000fe20008000f00 */
[----:B------:R-:W-:Y:S01]  /*1bb0*/  IMAD.U32 R22, RZ, RZ, UR4 ;  /* 0x00000004ff167e24 */ /* 0x000fe2000f8e00ff */
[----:B------:R-:W-:-:S07]  /*1bc0*/  MOV R21, UR5 ;  /* 0x0000000500157c02 */ /* 0x000fce0008000f00 */
.L_x_9:
[----:B------:R-:W-:-:S06]  /*1bd0*/  LEA R2, R9, R1, 0x2 ;  /* 0x0000000109027211 */ /* 0x000fcc00078e10ff */
[----:B------:R-:W5:Y:S01]  /*1be0*/  LDL R2, [R2+0x5c] ;  /* 0x00005c0002027983 */ /* 0x000f620000100800 */
[----:B------:R-:W-:Y:S01]  /*1bf0*/  SHF.L.U32 R0, R9, 0x5, RZ ;  /* 0x0000000509007819 */ /* 0x000fe200000006ff */
[----:B------:R-:W-:-:S06]  /*1c00*/  UMOV UR4, URZ ;  /* 0x000000ff00047c82 */ /* 0x000fcc0008000000 */
.L_x_8:
        /* <DEDUP_REMOVED lines=12> */
[----:B------:R-:W4:Y:S04]  /*1cd0*/  @!P0 LDG.E R7, desc[UR16][R16.64+0xc] ;  /* 0x00000c1010078981 */ /* 0x000f28000c1e1900 */
        /* <DEDUP_REMOVED lines=10> */
[----:B------:R-:W4:Y:S01]  /*1d80*/  @P1 LDG.E R13, desc[UR16][R16.64+0x18] ;  /* 0x00001810100d1981 */ /* 0x000f22000c1e1900 */
[----:B------:R-:W-:-:S03]  /*1d90*/  @!P0 LOP3.LUT R20, R20, R7, RZ, 0x3c, !PT ;  /* 0x0000000714148212 */ /* 0x000fc600078e3cff */
[----:B------:R-:W4:Y:S01]  /*1da0*/  @P1 LDG.E R7, desc[UR16][R16.64+0x20] ;  /* 0x0000201010071981 */ /* 0x000f22000c1e1900 */
[----:B--2---:R-:W-:-:S03]  /*1db0*/  @!P0 LOP3.LUT R23, R23, R10, RZ, 0x3c, !PT ;  /* 0x0000000a17178212 */ /* 0x004fc600078e3cff */
[----:B------:R-:W2:Y:S01]  /*1dc0*/  @P1 LDG.E R10, desc[UR16][R16.64+0x14] ;  /* 0x00001410100a1981 */ /* 0x000ea2000c1e1900 */
[----:B---3--:R-:W-:-:S03]  /*1dd0*/  @P4 LOP3.LUT R21, R21, R8, RZ, 0x3c, !PT ;  /* 0x0000000815154212 */ /* 0x008fc600078e3cff */
[----:B------:R-:W3:Y:S01]  /*1de0*/  @P1 LDG.E R8, desc[UR16][R16.64+0x1c] ;  /* 0x00001c1010081981 */ /* 0x000ee2000c1e1900 */
[----:B----4-:R-:W-:-:S03]  /*1df0*/  @P5 LOP3.LUT R21, R21, R6, RZ, 0x3c, !PT ;  /* 0x0000000615155212 */ /* 0x010fc600078e3cff */
[----:B------:R-:W4:Y:S01]  /*1e00*/  @P6 LDG.E R6, desc[UR16][R16.64+0x88] ;  /* 0x0000881010066981 */ /* 0x000f22000c1e1900 */
[----:B------:R-:W-:Y:S02]  /*1e10*/  @!P0 LOP3.LUT R15, R15, R26, RZ, 0x3c, !PT ;  /* 0x0000001a0f0f8212 */ /* 0x000fe400078e3cff */
[----:B------:R-:W-:Y:S02]  /*1e20*/  @P1 LOP3.LUT R22, R22, R13, RZ, 0x3c, !PT ;  /* 0x0000000d16161212 */ /* 0x000fe400078e3cff */
        /* <DEDUP_REMOVED lines=13> */
[----:B--2---:R-:W-:Y:S02]  /*1f00*/  @P2 LOP3.LUT R15, R15, R10, RZ, 0x3c, !PT ;  /* 0x0000000a0f0f2212 */ /* 0x004fe400078e3cff */
[----:B---3--:R-:W-:Y:S01]  /*1f10*/  @P2 LOP3.LUT R23, R23, R8, RZ, 0x3c, !PT ;  /* 0x0000000817172212 */ /* 0x008fe200078e3cff */
[----:B------:R-:W2:Y:S01]  /*1f20*/  @P4 LDG.E R10, desc[UR16][R16.64+0x58] ;  /* 0x00005810100a4981 */ /* 0x000ea2000c1e1900 */
[----:B----4-:R-:W-:-:S03]  /*1f30*/  @P3 LOP3.LUT R15, R15, R6, RZ, 0x3c, !PT ;  /* 0x000000060f0f3212 */ /* 0x010fc600078e3cff */
[----:B------:R-:W3:Y:S04]  /*1f40*/  @P3 LDG.E R8, desc[UR16][R16.64+0x44] ;  /* 0x0000441010083981 */ /* 0x000ee8000c1e1900 */
[----:B------:R-:W4:Y:S01]  /*1f50*/  @P4 LDG.E R6, desc[UR16][R16.64+0x50] ;  /* 0x0000501010064981 */ /* 0x000f22000c1e1900 */
[----:B------:R-:W-:Y:S02]  /*1f60*/  @P3 LOP3.LUT R22, R22, R29, RZ, 0x3c, !PT ;  /* 0x0000001d16163212 */ /* 0x000fe400078e3cff */
[----:B------:R-:W-:Y:S01]  /*1f70*/  @P3 LOP3.LUT R20, R20, R13, RZ, 0x3c, !PT ;  /* 0x0000000d14143212 */ /* 0x000fe200078e3cff */
[----:B------:R-:W2:Y:S01]  /*1f80*/  @P5 LDG.E R29, desc[UR16][R16.64+0x70] ;  /* 0x00007010101d5981 */ /* 0x000ea2000c1e1900 */
[----:B------:R-:W-:-:S03]  /*1f90*/  @P4 LOP3.LUT R22, R22, R7, RZ, 0x3c, !PT ;  /* 0x0000000716164212 */ /* 0x000fc600078e3cff */
[----:B------:R-:W2:Y:S04]  /*1fa0*/  @P4 LDG.E R13, desc[UR16][R16.64+0x5c] ;  /* 0x00005c10100d4981 */ /* 0x000ea8000c1e1900 */
[----:B------:R-:W2:Y:S01]  /*1fb0*/  @P5 LDG.E R7, desc[UR16][R16.64+0x68] ;  /* 0x0000681010075981 */ /* 0x000ea2000c1e1900 */
[----:B---3--:R-:W-:-:S03]  /*1fc0*/  @P3 LOP3.LUT R23, R23, R8, RZ, 0x3c, !PT ;  /* 0x0000000817173212 */ /* 0x008fc600078e3cff */
[----:B------:R-:W3:Y:S01]  /*1fd0*/  @P5 LDG.E R8, desc[UR16][R16.64+0x64] ;  /* 0x0000641010085981 */ /* 0x000ee2000c1e1900 */
[----:B----4-:R-:W-:-:S03]  /*1fe0*/  @P4 LOP3.LUT R15, R15, R6, RZ, 0x3c, !PT ;  /* 0x000000060f0f4212 */ /* 0x010fc600078e3cff */
[----:B------:R-:W4:Y:S01]  /*1ff0*/  @P5 LDG.E R6, desc[UR16][R16.64+0x6c] ;  /* 0x00006c1010065981 */ /* 0x000f22000c1e1900 */
[----:B--2---:R-:W-:Y:S02]  /*2000*/  @P4 LOP3.LUT R23, R23, R10, RZ, 0x3c, !PT ;  /* 0x0000000a17174212 */ /* 0x004fe400078e3cff */
[----:B------:R-:W-:Y:S02]  /*2010*/  @P4 LOP3.LUT R20, R20, R13, RZ, 0x3c, !PT ;  /* 0x0000000d14144212 */ /* 0x000fe400078e3cff */
        /* <DEDUP_REMOVED lines=8> */
[----:B------:R-:W-:Y:S02]  /*20a0*/  @P5 LOP3.LUT R20, R20, R29, RZ, 0x3c, !PT ;  /* 0x0000001d14145212 */ /* 0x000fe400078e3cff */
[----:B--2---:R-:W-:Y:S02]  /*20b0*/  @P6 LOP3.LUT R22, R22, R13, RZ, 0x3c, !PT ;  /* 0x0000000d16166212 */ /* 0x004fe400078e3cff */
[----:B------:R-:W-:-:S07]  /*20c0*/  @P6 LOP3.LUT R20, R20, R7, RZ, 0x3c, !PT ;  /* 0x0000000714146212 */ /* 0x000fce00078e3cff */
[----:B------:R-:W2:Y:S04]  /*20d0*/  @P0 LDG.E R10, desc[UR16][R16.64+0x8c] ;  /* 0x00008c10100a0981 */ /* 0x000ea8000c1e1900 */
        /* <DEDUP_REMOVED lines=26> */
[----:B------:R-:W-:Y:S02]  /*2280*/  @P0 LOP3.LUT R21, R21, R10, RZ, 0x3c, !PT ;  /* 0x0000000a15150212 */ /* 0x000fe400078e3cff */
[----:B------:R-:W-:Y:S01]  /*2290*/  LOP3.LUT P0, RZ, R5, 0x8000, RZ, 0xc0, !PT ;  /* 0x0000800005ff7812 */ /* 0x000fe2000780c0ff */
        /* <DEDUP_REMOVED lines=32> */
[----:B------:R-:W-:Y:S02]  /*24a0*/  @P4 LOP3.LUT R22, R22, R13, RZ, 0x3c, !PT ;  /* 0x0000000d16164212 */ /* 0x000fe400078e3cff */
[----:B------:R-:W-:Y:S01]  /*24b0*/  @P4 LOP3.LUT R15, R15, R12, RZ, 0x3c, !PT ;  /* 0x0000000c0f0f4212 */ /* 0x000fe200078e3cff */
[----:B------:R-:W4:Y:S04]  /*24c0*/  @P0 LDG.E R13, desc[UR16][R16.64+0x138] ;  /* 0x00013810100d0981 */ /* 0x000f28000c1e1900 */
[----:B------:R-:W4:Y:S01]  /*24d0*/  @P5 LDG.E R12, desc[UR16][R16.64+0x10c] ;  /* 0x00010c10100c5981 */ /* 0x000f22000c1e1900 */
[----:B------:R-:W-:Y:S02]  /*24e0*/  @P4 LOP3.LUT R23, R23, R10, RZ, 0x3c, !PT ;  /* 0x0000000a17174212 */ /* 0x000fe400078e3cff */
[----:B------:R-:W-:Y:S01]  /*24f0*/  @P5 LOP3.LUT R22, R22, R5, RZ, 0x3c, !PT ;  /* 0x0000000516165212 */ /* 0x000fe200078e3cff */
        /* <DEDUP_REMOVED lines=20> */
[----:B------:R-:W-:-:S04]  /*2640*/  UIADD3 UR4, UPT, UPT, UR4, 0x10, URZ ;  /* 0x0000001004047890 */ /* 0x000fc8000fffe0ff */
[----:B------:R-:W-:Y:S01]  /*2650*/  UISETP.NE.AND UP0, UPT, UR4, 0x20, UPT ;  /* 0x000000200400788c */ /* 0x000fe2000bf05270 */
[----:B------:R-:W-:Y:S02]  /*2660*/  @P6 LOP3.LUT R21, R21, R12, RZ, 0x3c, !PT ;  /* 0x0000000c15156212 */ /* 0x000fe400078e3cff */
[----:B------:R-:W-:Y:S02]  /*2670*/  @P0 LOP3.LUT R15, R15, R10, RZ, 0x3c, !PT ;  /* 0x0000000a0f0f0212 */ /* 0x000fe400078e3cff */
[----:B------:R-:W-:Y:S02]  /*2680*/  @P0 LOP3.LUT R22, R22, R5, RZ, 0x3c, !PT ;  /* 0x0000000516160212 */ /* 0x000fe400078e3cff */
[----:B--2---:R-:W-:Y:S02]  /*2690*/  @P6 LOP3.LUT R20, R20, R7, RZ, 0x3c, !PT ;  /* 0x0000000714146212 */ /* 0x004fe400078e3cff */
[----:B---3--:R-:W-:Y:S02]  /*26a0*/  @P0 LOP3.LUT R23, R23, R8, RZ, 0x3c, !PT ;  /* 0x0000000817170212 */ /* 0x008fe400078e3cff */
[----:B------:R-:W-:-:S02]  /*26b0*/  @P0 LOP3.LUT R20, R20, R13, RZ, 0x3c, !PT ;  /* 0x0000000d14140212 */ /* 0x000fc400078e3cff */
[----:B----4-:R-:W-:Y:S01]  /*26c0*/  @P0 LOP3.LUT R21, R21, R6, RZ, 0x3c, !PT ;  /* 0x0000000615150212 */ /* 0x010fe200078e3cff */
[----:B------:R-:W-:Y:S05]  /*26d0*/  BRA.U UP0, `(.L_x_8) ;  /* 0xfffffff5004c7547 */ /* 0x000fea000b83ffff */
[----:B------:R-:W-:-:S04]  /*26e0*/  IADD3 R9, PT, PT, R9, 0x1, RZ ;  /* 0x0000000109097810 */ /* 0x000fc80007ffe0ff */
[----:B------:R-:W-:-:S13]  /*26f0*/  ISETP.NE.AND P0, PT, R9, 0x5, PT ;  /* 0x000000050900780c */ /* 0x000fda0003f05270 */
[----:B------:R-:W-:Y:S05]  /*2700*/  @P0 BRA `(.L_x_9) ;  /* 0xfffffff400300947 */ /* 0x000fea000383ffff */
[----:B------:R2:W-:Y:S04]  /*2710*/  STL [R1+0x5c], R15 ;  /* 0x00005c0f01007387 */ /* 0x0005e80000100800 */
[----:B------:R2:W-:Y:S04]  /*2720*/  STL.64 [R1+0x60], R22 ;  /* 0x0000601601007387 */ /* 0x0005e80000100a00 */
[----:B------:R2:W-:Y:S02]  /*2730*/  STL.64 [R1+0x68], R20 ;  /* 0x0000681401007387 */ /* 0x0005e40000100a00 */
.L_x_3:
[----:B------:R-:W-:Y:S05]  /*2740*/  BSYNC.RECONVERGENT B0 ;  /* 0x0000000000007941 */ /* 0x000fea0003800200 */
.L_x_2:
[C---:B------:R-:W-:Y:S01]  /*2750*/  ISETP.GT.U32.AND P0, PT, R4.reuse, 0x3, PT ;  /* 0x000000030400780c */ /* 0x040fe20003f04070 */
[----:B------:R-:W-:Y:S01]  /*2760*/  VIADD R11, R11, 0x1 ;  /* 0x000000010b0b7836 */ /* 0x000fe20000000000 */
[--C-:B------:R-:W-:Y:S02]  /*2770*/  SHF.R.U64 R4, R4, 0x2, R3.reuse ;  /* 0x0000000204047819 */ /* 0x100fe40000001203 */
[----:B------:R-:W-:Y:S02]  /*2780*/  ISETP.GT.U32.AND.EX P0, PT, R3, RZ, PT, P0 ;  /* 0x000000ff0300720c */ /* 0x000fe40003f04100 */
[----:B------:R-:W-:-:S11]  /*2790*/  SHF.R.U32.HI R3, RZ, 0x2, R3 ;  /* 0x00000002ff037819 */ /* 0x000fd60000011603 */
[----:B------:R-:W-:Y:S05]  /*27a0*/  @P0 BRA `(.L_x_10) ;  /* 0xffffffd800cc0947 */ /* 0x000fea000383ffff */
.L_x_1:
[----:B------:R-:W-:Y:S05]  /*27b0*/  BSYNC.RECONVERGENT B1 ;  /* 0x0000000000017941 */ /* 0x000fea0003800200 */
.L_x_0:
[----:B------:R-:W3:Y:S02]  /*27c0*/  LDCU.64 UR8, c[0x0][0x380] ;  /* 0x00007000ff0877ac */ /* 0x000ee40008000a00 */
[----:B---3--:R-:W-:-:S06]  /*27d0*/  UIMAD.WIDE UR20, UR8, UR9, URZ ;  /* 0x00000009081472a5 */ /* 0x008fcc000f8e02ff */
[----:B------:R-:W-:Y:S01]  /*27e0*/  IMAD.U32 R0, RZ, RZ, UR21 ;  /* 0x00000015ff007e24 */ /* 0x000fe2000f8e00ff */
[----:B------:R-:W-:-:S04]  /*27f0*/  ISETP.LT.U32.AND P0, PT, R24, UR20, PT ;  /* 0x0000001418007c0c */ /* 0x000fc8000bf01070 */
[----:B------:R-:W-:-:S13]  /*2800*/  ISETP.GT.AND.EX P0, PT, R0, R25, PT, P0 ;  /* 0x000000190000720c */ /* 0x000fda0003f04300 */
[----:B------:R-:W-:Y:S05]  /*2810*/  @!P0 EXIT ;  /* 0x000000000000894d */ /* 0x000fea0003800000 */
[----:B------:R-:W3:Y:S01]  /*2820*/  LDCU UR15, c[0x0][0x370] ;  /* 0x00006e00ff0f77ac */ /* 0x000ee20008000800 */
[----:B------:R-:W-:Y:S01]  /*2830*/  HFMA2 R9, -RZ, RZ, 0, 0 ;  /* 0x00000000ff097431 */ /* 0x000fe200000001ff */
[----:B------:R-:W-:Y:S01]  /*2840*/  BSSY.RECONVERGENT B3, `(.L_x_11) ;  /* 0x00000d9000037945 */ /* 0x000fe20003800200 */
[----:B------:R-:W-:Y:S01]  /*2850*/  MOV R6, RZ ;  /* 0x000000ff00067202 */ /* 0x000fe20000000f00 */
[----:B------:R-:W4:Y:S01]  /*2860*/  LDCU UR8, c[0x0][0x384] ;  /* 0x00007080ff0877ac */ /* 0x000f220008000800 */
[----:B------:R-:W0:Y:S01]  /*2870*/  LDCU UR14, c[0x0][0x380] ;  /* 0x00007000ff0e77ac */ /* 0x000e220008000800 */
[----:B------:R-:W0:Y:S01]  /*2880*/  LDCU UR13, c[0x0][0x3b0] ;  /* 0x00007600ff0d77ac */ /* 0x000e220008000800 */
[----:B------:R-:W0:Y:S01]  /*2890*/  LDCU UR12, c[0x0][0x3b4] ;  /* 0x00007680ff0c77ac */ /* 0x000e220008000800 */
[----:B---3--:R-:W-:Y:S01]  /*28a0*/  IMAD R27, R27, UR15, RZ ;  /* 0x0000000f1b1b7c24 */ /* 0x008fe2000f8e02ff */
[----:B------:R-:W3:Y:S01]  /*28b0*/  LDCU UR11, c[0x0][0x3b8] ;  /* 0x00007700ff0b77ac */ /* 0x000ee20008000800 */
[----:B------:R-:W0:Y:S01]  /*28c0*/  LDCU UR10, c[0x0][0x3bc] ;  /* 0x00007780ff0a77ac */ /* 0x000e220008000800 */
[----:B------:R-:W0:Y:S01]  /*28d0*/  LDCU.64 UR6, c[0x0][0x390] ;  /* 0x00007200ff0677ac */ /* 0x000e220008000a00 */
[----:B------:R-:W0:Y:S01]  /*28e0*/  LDCU.64 UR4, c[0x0][0x388] ;  /* 0x00007100ff0477ac */ /* 0x000e220008000a00 */
[----:B----4-:R-:W-:-:S12]  /*28f0*/  USHF.R.S32.HI UR19, URZ, 0x1f, UR9 ;  /* 0x0000001fff137899 */ /* 0x010fd80008011409 */
.L_x_27:
[----:B0-----:R-:W-:Y:S01]  /*2900*/  LOP3.LUT R0, R25, UR19, RZ, 0xfc, !PT ;  /* 0x0000001319007c12 */ /* 0x001fe2000f8efcff */
[----:B------:R-:W-:Y:S01]  /*2910*/  BSSY.RECONVERGENT B0, `(.L_x_12) ;  /* 0x0000029000007945 */ /* 0x000fe20003800200 */
[----:B------:R-:W-:Y:S02]  /*2920*/  PLOP3.LUT P2, PT, PT, PT, PT, 0x8, 0x80 ;  /* 0x000000000080781c */ /* 0x000fe40003f4e170 */
[----:B------:R-:W-:Y:S02]  /*2930*/  ISETP.NE.U32.AND P3, PT, R0, RZ, PT ;  /* 0x000000ff0000720c */ /* 0x000fe40003f65070 */
[----:B------:R-:W-:Y:S11]  /*2940*/  PLOP3.LUT P1, PT, PT, PT, PT, 0x8, 0x80 ;  /* 0x000000000080781c */ /* 0x000ff60003f2e170 */
[----:B------:R-:W-:Y:S01]  /*2950*/  @!P3 IMAD.MOV.U32 R8, RZ, RZ, RZ ;  /* 0x000000ffff08b224 */ /* 0x000fe200078e00ff */
[----:B------:R-:W4:Y:S02]  /*2960*/  @!P3 LDC R3, c[0x0][0x384] ;  /* 0x0000e100ff03bb82 */ /* 0x000f240000000800 */
[----:B----4-:R-:W4:Y:S01]  /*2970*/  @!P3 I2F.U32.RP R2, R3 ;  /* 0x000000030002b306 */ /* 0x010f220000209000 */
[----:B------:R-:W-:Y:S09]  /*2980*/  @!P3 ISETP.NE.U32.AND P4, PT, R3, RZ, PT ;  /* 0x000000ff0300b20c */ /* 0x000ff20003f85070 */
[----:B----4-:R-:W4:Y:S02]  /*2990*/  @!P3 MUFU.RCP R0, R2 ;  /* 0x000000020000b308 */ /* 0x010f240000001000 */
[----:B----4-:R-:W-:Y:S08]  /*29a0*/  @!P3 VIADD R4, R0, 0xffffffe ;  /* 0x0ffffffe0004b836 */ /* 0x010ff00000000000 */
[----:B------:R-:W4:Y:S02]  /*29b0*/  @!P3 F2I.FTZ.U32.TRUNC.NTZ R5, R4 ;  /* 0x000000040005b305 */ /* 0x000f24000021f000 */
[CC--:B----4-:R-:W-:Y:S02]  /*29c0*/  @!P3 IMAD R0, R5.reuse, R3.reuse, RZ ;  /* 0x000000030500b224 */ /* 0x0d0fe400078e02ff */
[----:B------:R-:W-:Y:S02]  /*29d0*/  @!P3 IMAD.MOV.U32 R4, RZ, RZ, RZ ;  /* 0x000000ffff04b224 */ /* 0x000fe400078e00ff */
[----:B------:R-:W-:Y:S04]  /*29e0*/  @!P3 IMAD.MOV R0, RZ, RZ, -R0 ;  /* 0x000000ffff00b224 */ /* 0x000fe800078e0a00 */
[----:B------:R-:W-:Y:S06]  /*29f0*/  @!P3 IMAD.HI.U32 R5, R5, R0, R4 ;  /* 0x000000000505b227 */ /* 0x000fec00078e0004 */
[----:B------:R-:W-:Y:S04]  /*2a00*/  @!P3 IMAD.HI.U32 R12, R5, R24, RZ ;  /* 0x00000018050cb227 */ /* 0x000fe800078e00ff */
[----:B------:R-:W-:Y:S04]  /*2a10*/  @!P3 IMAD.MOV R0, RZ, RZ, -R12 ;  /* 0x000000ffff00b224 */ /* 0x000fe800078e0a0c */
[C-C-:B------:R-:W-:Y:S05]  /*2a20*/  @!P3 IMAD R0, R3.reuse, R0, R24.reuse ;  /* 0x000000000300b224 */ /* 0x140fea00078e0218 */
[CC--:B------:R-:W-:Y:S04]  /*2a30*/  @!P3 ISETP.GE.U32.AND P0, PT, R0.reuse, R3.reuse, PT ;  /* 0x000000030000b20c */ /* 0x0c0fe80003f06070 */
[----:B------:R-:W-:Y:S11]  /*2a40*/  @!P3 PLOP3.LUT P2, PT, P0, PT, PT, 0x80, 0x8 ;  /* 0x000000000008b81c */ /* 0x000ff6000074f070 */
[----:B------:R-:W-:Y:S02]  /*2a50*/  @!UPT UIADD3 URZ, UPT, UPT, URZ, URZ, URZ ;  /* 0x000000fffffff290 */ /* 0x000fe4000fffe0ff */
[-C--:B------:R-:W-:Y:S01]  /*2a60*/  @P2 IADD3 R0, PT, PT, R0, -R3.reuse, RZ ;  /* 0x8000000300002210 */ /* 0x080fe20007ffe0ff */
[----:B------:R-:W-:Y:S03]  /*2a70*/  @P2 VIADD R12, R12, 0x1 ;  /* 0x000000010c0c2836 */ /* 0x000fe60000000000 */
[-C--:B------:R-:W-:Y:S04]  /*2a80*/  @!P3 ISETP.GE.U32.AND P0, PT, R0, R3.reuse, PT ;  /* 0x000000030000b20c */ /* 0x080fe80003f06070 */
[----:B------:R-:W-:Y:S02]  /*2a90*/  @!P3 PLOP3.LUT P1, PT, P0, PT, PT, 0x80, 0x8 ;  /* 0x000000000008b81c */ /* 0x000fe4000072f070 */
[----:B------:R-:W-:Y:S02]  /*2aa0*/  PLOP3.LUT P0, PT, PT, PT, PT, 0x80, 0x8 ;  /* 0x000000000008781c */ /* 0x000fe40003f0f070 */
[----:B------:R-:W-:Y:S09]  /*2ab0*/  @!P3 PLOP3.LUT P0, PT, P4, PT, PT, 0x80, 0x8 ;  /* 0x000000000008b81c */ /* 0x000ff2000270f070 */
[----:B------:R-:W-:Y:S04]  /*2ac0*/  @P1 VIADD R12, R12, 0x1 ;  /* 0x000000010c0c1836 */ /* 0x000fe80000000000 */
[----:B------:R-:W-:Y:S04]  /*2ad0*/  @!P0 LOP3.LUT R12, RZ, R3, RZ, 0x33, !PT ;  /* 0x00000003ff0c8212 */ /* 0x000fe800078e33ff */
[----:B------:R-:W-:Y:S05]  /*2ae0*/  @!P3 IADD3 R10, PT, PT, -R12, RZ, RZ ;  /* 0x000000ff0c0ab210 */ /* 0x000fea0007ffe1ff */
[----:B------:R-:W-:Y:S01]  /*2af0*/  @!P3 IMAD R10, R3, R10, R24 ;  /* 0x0000000a030ab224 */ /* 0x000fe200078e0218 */
[----:B------:R-:W-:Y:S06]  /*2b00*/  @!P3 BRA `(.L_x_13) ;  /* 0x000000000024b947 */ /* 0x000fec0003800000 */
[----:B------:R-:W-:Y:S02]  /*2b10*/  MOV R8, 0x2b30 ;  /* 0x00002b3000087802 */ /* 0x000fe40000000f00 */
[----:B0123--:R-:W-:Y:S05]  /*2b20*/  CALL.REL.NOINC `($__internal_0_$__cuda_sm20_div_s64) ;  /* 0x0000000800b07944 */ /* 0x00ffea0003c00000 */
[----:B------:R-:W-:Y:S02]  /*2b30*/  IADD3 R0, P0, PT, RZ, -R12, RZ ;  /* 0x8000000cff007210 */ /* 0x000fe40007f1e0ff */
[----:B------:R-:W-:Y:S02]  /*2b40*/  MOV R3, UR8 ;  /* 0x0000000800037c02 */ /* 0x000fe40008000f00 */
[----:B------:R-:W-:Y:S03]  /*2b50*/  IADD3.X R2, PT, PT, RZ, ~R2, RZ, P0, !PT ;  /* 0x80000002ff027210 */ /* 0x000fe600007fe4ff */
[-C--:B------:R-:W-:Y:S04]  /*2b60*/  IMAD.WIDE.U32 R10, R0, R3.reuse, R24 ;  /* 0x00000003000a7225 */ /* 0x080fe800078e0018 */
[----:B------:R-:W-:Y:S04]  /*2b70*/  IMAD R5, R2, R3, RZ ;  /* 0x0000000302057224 */ /* 0x000fe800078e02ff */
[----:B------:R-:W-:Y:S05]  /*2b80*/  IMAD R5, R0, UR19, R5 ;  /* 0x0000001300057c24 */ /* 0x000fea000f8e0205 */
[----:B------:R-:W-:Y:S02]  /*2b90*/  IADD3 R8, PT, PT, R11, R5, RZ ;  /* 0x000000050b087210 */ /* 0x000fe40007ffe0ff */
.L_x_13:
[----:B0--3--:R-:W-:Y:S05]  /*2ba0*/  BSYNC.RECONVERGENT B0 ;  /* 0x0000000000007941 */ /* 0x009fea0003800200 */
.L_x_12:
[----:B------:R-:W-:Y:S01]  /*2bb0*/  ISETP.GE.AND P0, PT, R10, R3, PT ;  /* 0x000000030a00720c */ /* 0x000fe20003f06270 */
[----:B------:R-:W-:Y:S03]  /*2bc0*/  BSSY.RECONVERGENT B2, `(.L_x_14) ;  /* 0x000009a000027945 */ /* 0x000fe60003800200 */
[----:B------:R-:W-:Y:S11]  /*2bd0*/  ISETP.GE.OR P0, PT, R12, UR14, P0 ;  /* 0x0000000e0c007c0c */ /* 0x000ff60008706670 */
[----:B------:R-:W-:Y:S02]  /*2be0*/  @!UPT UIADD3 URZ, UPT, UPT, URZ, URZ, URZ ;  /* 0x000000fffffff290 */ /* 0x000fe4000fffe0ff */
[----:B------:R-:W-:Y:S05]  /*2bf0*/  @P0 BRA `(.L_x_15) ;  /* 0x0000000800580947 */ /* 0x000fea0003800000 */
[----:B------:R-:W-:Y:S01]  /*2c00*/  IMAD.MOV.U32 R19, RZ, RZ, R21 ;  /* 0x000000ffff137224 */ /* 0x000fe200078e0015 */
[----:B------:R-:W-:Y:S01]  /*2c10*/  ISETP.NE.AND P0, PT, R9, 0x1, PT ;  /* 0x000000010900780c */ /* 0x000fe20003f05270 */
[----:B------:R-:W-:Y:S01]  /*2c20*/  BSSY.RECONVERGENT B1, `(.L_x_16) ;  /* 0x000004d000017945 */ /* 0x000fe20003800200 */
[----:B------:R-:W-:Y:S01]  /*2c30*/  MOV R17, R20 ;  /* 0x0000001400117202 */ /* 0x000fe20000000f00 */
[----:B------:R-:W-:Y:S01]  /*2c40*/  IMAD.MOV.U32 R4, RZ, RZ, R23 ;  /* 0x000000ffff047224 */ /* 0x000fe200078e0017 */
[----:B------:R-:W-:Y:S01]  /*2c50*/  MOV R7, R6 ;  /* 0x0000000600077202 */ /* 0x000fe20000000f00 */
[----:B------:R-:W-:Y:S08]  /*2c60*/  IMAD.MOV.U32 R9, RZ, RZ, RZ ;  /* 0x000000ffff097224 */ /* 0x000ff000078e00ff */
[----:B------:R-:W-:Y:S05]  /*2c70*/  @!P0 BRA `(.L_x_17) ;  /* 0x00000004001c8947 */ /* 0x000fea0003800000 */
[----:B------:R-:W-:Y:S01]  /*2c80*/  SHF.R.U32.HI R18, RZ, 0x2, R15 ;  /* 0x00000002ff127819 */ /* 0x000fe2000001160f */
[----:B------:R-:W-:Y:S01]  /*2c90*/  IMAD.SHL.U32 R16, R21, 0x10, RZ ;  /* 0x0000001015107824 */ /* 0x000fe200078e00ff */
[----:B------:R-:W-:Y:S01]  /*2ca0*/  BSSY.RECONVERGENT B0, `(.L_x_18) ;  /* 0x000003b000007945 */ /* 0x000fe20003800200 */
[----:B------:R-:W-:Y:S01]  /*2cb0*/  IMAD.MOV.U32 R9, RZ, RZ, 0x2f800000 ;  /* 0x2f800000ff097424 */ /* 0x000fe200078e00ff */
[----:B------:R-:W-:Y:S01]  /*2cc0*/  LOP3.LUT R18, R18, R15, RZ, 0x3c, !PT ;  /* 0x0000000f12127212 */ /* 0x000fe200078e3cff */
[----:B------:R-:W-:Y:S03]  /*2cd0*/  IMAD.MOV.U32 R13, RZ, RZ, 0x3e055027 ;  /* 0x3e055027ff0d7424 */ /* 0x000fe600078e00ff */
[C---:B-12---:R-:W-:Y:S04]  /*2ce0*/  SHF.L.U32 R15, R18.reuse, 0x1, RZ ;  /* 0x00000001120f7819 */ /* 0x046fe800000006ff */
[----:B------:R-:W-:Y:S02]  /*2cf0*/  LOP3.LUT R16, R18, R15, R16, 0x96, !PT ;  /* 0x0000000f12107212 */ /* 0x000fe400078e9610 */
[----:B------:R-:W-:Y:S02]  /*2d00*/  SHF.R.U32.HI R15, RZ, 0x2, R22 ;  /* 0x00000002ff0f7819 */ /* 0x000fe40000011616 */
[----:B------:R-:W-:Y:S02]  /*2d10*/  LOP3.LUT R17, R16, R21, RZ, 0x3c, !PT ;  /* 0x0000001510117212 */ /* 0x000fe400078e3cff */
[----:B------:R-:W-:Y:S02]  /*2d20*/  LOP3.LUT R18, R15, R22, RZ, 0x3c, !PT ;  /* 0x000000160f127212 */ /* 0x000fe400078e3cff */
[----:B------:R-:W-:Y:S01]  /*2d30*/  IADD3 R6, PT, PT, R14, 0x587c5, R17 ;  /* 0x000587c50e067810 */ /* 0x000fe20007ffe011 */
[----:B------:R-:W-:Y:S01]  /*2d40*/  IMAD.SHL.U32 R16, R17, 0x10, RZ ;  /* 0x0000001011107824 */ /* 0x000fe200078e00ff */
[C---:B------:R-:W-:Y:S02]  /*2d50*/  SHF.L.U32 R15, R18.reuse, 0x1, RZ ;  /* 0x00000001120f7819 */ /* 0x040fe400000006ff */
[----:B------:R-:W-:Y:S02]  /*2d60*/  I2FP.F32.U32 R6, R6 ;  /* 0x0000000600067245 */ /* 0x000fe40000201000 */
[----:B------:R-:W-:Y:S02]  /*2d70*/  LOP3.LUT R16, R18, R15, R16, 0x96, !PT ;  /* 0x0000000f12107212 */ /* 0x000fe400078e9610 */
[----:B------:R-:W-:Y:S01]  /*2d80*/  IADD3 R14, PT, PT, R14, 0xb0f8a, RZ ;  /* 0x000b0f8a0e0e7810 */ /* 0x000fe20007ffe0ff */
[----:B------:R-:W-:Y:S01]  /*2d90*/  FFMA R3, R6, R9, 1.1641532182693481445e-10 ;  /* 0x2f00000006037423 */ /* 0x000fe20000000009 */
[----:B------:R-:W-:Y:S01]  /*2da0*/  LOP3.LUT R19, R16, R17, RZ, 0x3c, !PT ;  /* 0x0000001110137212 */ /* 0x000fe200078e3cff */
[----:B------:R-:W-:Y:S03]  /*2db0*/  IMAD.MOV.U32 R9, RZ, RZ, 0x30c90fdb ;  /* 0x30c90fdbff097424 */ /* 0x000fe600078e00ff */
[----:B------:R-:W-:Y:S02]  /*2dc0*/  FSETP.GEU.AND P0, PT, R3, 1.175494350822287508e-38, PT ;  /* 0x008000000300780b */ /* 0x000fe40003f0e000 */
[----:B------:R-:W-:Y:S02]  /*2dd0*/  IADD3 R6, PT, PT, R19, R14, RZ ;  /* 0x0000000e13067210 */ /* 0x000fe40007ffe0ff */
[----:B------:R-:W-:Y:S02]  /*2de0*/  FSEL R0, RZ, -23, P0 ;  /* 0xc1b80000ff007808 */ /* 0x000fe40000000000 */
[----:B------:R-:W-:Y:S05]  /*2df0*/  I2FP.F32.U32 R6, R6 ;  /* 0x0000000600067245 */ /* 0x000fea0000201000 */
[----:B------:R-:W-:Y:S01]  /*2e00*/  FFMA R5, R6, R9, 7.314590599882819788e-10 ;  /* 0x30490fdb06057423 */ /* 0x000fe20000000009 */
[----:B------:R-:W-:Y:S01]  /*2e10*/  MOV R6, 0x7f800000 ;  /* 0x7f80000000067802 */ /* 0x000fe20000000f00 */
[----:B------:R-:W-:Y:S04]  /*2e20*/  @!P0 FMUL R3, R3, 8388608 ;  /* 0x4b00000003038820 */ /* 0x000fe80000400000 */
[C---:B------:R-:W-:Y:S01]  /*2e30*/  VIADD R4, R3.reuse, 0xc0d55555 ;  /* 0xc0d5555503047836 */ /* 0x040fe20000000000 */
[C---:B------:R-:W-:Y:S04]  /*2e40*/  ISETP.GT.U32.AND P0, PT, R3.reuse, 0x7f7fffff, PT ;  /* 0x7f7fffff0300780c */ /* 0x040fe80003f04070 */
[----:B------:R-:W-:Y:S04]  /*2e50*/  LOP3.LUT R4, R4, 0xff800000, RZ, 0xc0, !PT ;  /* 0xff80000004047812 */ /* 0x000fe800078ec0ff */
[-C--:B------:R-:W-:Y:S02]  /*2e60*/  IADD3 R2, PT, PT, R3, -R4.reuse, RZ ;  /* 0x8000000403027210 */ /* 0x080fe40007ffe0ff */
[----:B------:R-:W-:Y:S03]  /*2e70*/  I2FP.F32.S32 R11, R4 ;  /* 0x00000004000b7245 */ /* 0x000fe60000201400 */
[----:B------:R-:W-:Y:S02]  /*2e80*/  FADD R2, R2, -1 ;  /* 0xbf80000002027421 */ /* 0x000fe40000000000 */
[----:B------:R-:W-:Y:S02]  /*2e90*/  FFMA R0, R11, 1.1920928955078125e-07, R0 ;  /* 0x340000000b007823 */ /* 0x000fe40000000000 */
[C---:B------:R-:W-:Y:S04]  /*2ea0*/  FFMA R7, R2.reuse, -R13, 0.14084610342979431152 ;  /* 0x3e1039f602077423 */ /* 0x040fe8000000080d */
[-C--:B------:R-:W-:Y:S04]  /*2eb0*/  FFMA R7, R7, R2.reuse, -0.12148627638816833496 ;  /* 0xbdf8cdcc07077423 */ /* 0x080fe80000000002 */
[-C--:B------:R-:W-:Y:S04]  /*2ec0*/  FFMA R7, R7, R2.reuse, 0.13980610668659210205 ;  /* 0x3e0f295507077423 */ /* 0x080fe80000000002 */
[-C--:B------:R-:W-:Y:S04]  /*2ed0*/  FFMA R7, R7, R2.reuse, -0.16684235632419586182 ;  /* 0xbe2ad8b907077423 */ /* 0x080fe80000000002 */
[-C--:B------:R-:W-:Y:S04]  /*2ee0*/  FFMA R7, R7, R2.reuse, 0.20012299716472625732 ;  /* 0x3e4ced0b07077423 */ /* 0x080fe80000000002 */
[-C--:B------:R-:W-:Y:S04]  /*2ef0*/  FFMA R7, R7, R2.reuse, -0.24999669194221496582 ;  /* 0xbe7fff2207077423 */ /* 0x080fe80000000002 */
[-C--:B------:R-:W-:Y:S04]  /*2f00*/  FFMA R7, R7, R2.reuse, 0.33333182334899902344 ;  /* 0x3eaaaa7807077423 */ /* 0x080fe80000000002 */
[-C--:B------:R-:W-:Y:S04]  /*2f10*/  FFMA R7, R7, R2.reuse, -0.5 ;  /* 0xbf00000007077423 */ /* 0x080fe80000000002 */
[----:B------:R-:W-:Y:S04]  /*2f20*/  FMUL R9, R2, R7 ;  /* 0x0000000702097220 */ /* 0x000fe80000400000 */
[----:B------:R-:W-:Y:S04]  /*2f30*/  FFMA R2, R9, R2, R2 ;  /* 0x0000000209027223 */ /* 0x000fe80000000002 */
[----:B------:R-:W-:Y:S01]  /*2f40*/  FFMA R2, R0, 0.69314718246459960938, R2 ;  /* 0x3f31721800027823 */ /* 0x000fe20000000002 */
[C---:B------:R-:W-:Y:S01]  /*2f50*/  @P0 FFMA R2, R3.reuse, R6, +INF ;  /* 0x7f80000003020423 */ /* 0x040fe20000000006 */
[----:B------:R-:W-:Y:S03]  /*2f60*/  FSETP.NEU.AND P0, PT, R3, RZ, PT ;  /* 0x000000ff0300720b */ /* 0x000fe60003f0d000 */
[----:B------:R-:W-:Y:S05]  /*2f70*/  FMUL R2, R2, -2 ;  /* 0xc000000002027820 */ /* 0x000fea0000400000 */
[----:B------:R-:W-:Y:S04]  /*2f80*/  FSEL R3, R2, +INF , P0 ;  /* 0x7f80000002037808 */ /* 0x000fe80000000000 */
[----:B------:R0:W1:Y:S01]  /*2f90*/  MUFU.RSQ R2, R3 ;  /* 0x0000000300027308 */ /* 0x0000620000001400 */
[----:B------:R-:W-:Y:S05]  /*2fa0*/  VIADD R15, R3, 0xf3000000 ;  /* 0xf3000000030f7836 */ /* 0x000fea0000000000 */
[----:B------:R-:W-:Y:S11]  /*2fb0*/  ISETP.GT.U32.AND P0, PT, R15, 0x727fffff, PT ;  /* 0x727fffff0f00780c */ /* 0x000ff60003f04070 */
[----:B------:R-:W-:Y:S02]  /*2fc0*/  @!UPT UIADD3 URZ, UPT, UPT, URZ, URZ, URZ ;  /* 0x000000fffffff290 */ /* 0x000fe4000fffe0ff */
[----:B01----:R-:W-:Y:S05]  /*2fd0*/  @!P0 BRA `(.L_x_19) ;  /* 0x00000000000c8947 */ /* 0x003fea0003800000 */
[----:B------:R-:W-:Y:S02]  /*2fe0*/  MOV R2, 0x3000 ;  /* 0x0000300000027802 */ /* 0x000fe40000000f00 */
[----:B------:R-:W-:Y:S05]  /*2ff0*/  CALL.REL.NOINC `($__internal_1_$__cuda_sm20_sqrt_rn_f32_slowpath) ;  /* 0x0000000800d07944 */ /* 0x000fea0003c00000 */
[----:B------:R-:W-:Y:S05]  /*3000*/  BRA `(.L_x_20) ;  /* 0x0000000000107947 */ /* 0x000fea0003800000 */
.L_x_19:
[----:B------:R-:W-:Y:S01]  /*3010*/  FMUL.FTZ R0, R3, R2 ;  /* 0x0000000203007220 */ /* 0x000fe20000410000 */
[----:B------:R-:W-:Y:S03]  /*3020*/  FMUL.FTZ R4, R2, 0.5 ;  /* 0x3f00000002047820 */ /* 0x000fe60000410000 */
[----:B------:R-:W-:Y:S04]  /*3030*/  FFMA R3, -R0, R0, R3 ;  /* 0x0000000000037223 */ /* 0x000fe80000000103 */
[----:B------:R-:W-:Y:S07]  /*3040*/  FFMA R0, R3, R4, R0 ;  /* 0x0000000403007223 */ /* 0x000fee0000000000 */
.L_x_20:
[----:B------:R-:W-:Y:S05]  /*3050*/  BSYNC.RECONVERGENT B0 ;  /* 0x0000000000007941 */ /* 0x000fea0003800200 */
.L_x_18:
[----:B------:R-:W-:Y:S01]  /*3060*/  FMUL.RZ R2, R5, 0.15915493667125701904 ;  /* 0x3e22f98305027820 */ /* 0x000fe2000040c000 */
[----:B------:R-:W-:Y:S02]  /*3070*/  MOV R4, R21 ;  /* 0x0000001500047202 */ /* 0x000fe40000000f00 */
[----:B------:R-:W-:Y:S01]  /*3080*/  MOV R22, R20 ;  /* 0x0000001400167202 */ /* 0x000fe20000000f00 */
[----:B------:R-:W-:Y:S01]  /*3090*/  MUFU.SIN R9, R2 ;  /* 0x0000000200097308 */ /* 0x000fe20000000400 */
[----:B------:R-:W-:Y:S09]  /*30a0*/  MOV R15, R23 ;  /* 0x00000017000f7202 */ /* 0x000ff20000000f00 */
[----:B------:R-:W0:Y:S02]  /*30b0*/  MUFU.COS R3, R2 ;  /* 0x0000000200037308 */ /* 0x000e240000000000 */
[-C--:B0-----:R-:W-:Y:S01]  /*30c0*/  FMUL R6, R3, R0.reuse ;  /* 0x0000000003067220 */ /* 0x081fe20000400000 */
[----:B------:R-:W-:Y:S01]  /*30d0*/  FMUL R7, R9, R0 ;  /* 0x0000000009077220 */ /* 0x000fe20000400000 */
[----:B------:R-:W-:Y:S07]  /*30e0*/  HFMA2 R9, -RZ, RZ, 0, 5.9604644775390625e-08 ;  /* 0x00000001ff097431 */ /* 0x000fee00000001ff */
.L_x_17:
[----:B------:R-:W-:Y:S05]  /*30f0*/  BSYNC.RECONVERGENT B1 ;  /* 0x0000000000017941 */ /* 0x000fea0003800200 */
.L_x_16:
[----:B------:R-:W0:Y:S01]  /*3100*/  LDC.64 R2, c[0x0][0x3a8] ;  /* 0x0000ea00ff027b82 */ /* 0x000e220000000a00 */
[----:B------:R-:W-:Y:S01]  /*3110*/  UISETP.GE.AND UP0, UPT, UR13, URZ, UPT ;  /* 0x000000ff0d00728c */ /* 0x000fe2000bf06270 */
[----:B0-----:R-:W-:Y:S08]  /*3120*/  FFMA R2, R7, R3, R2 ;  /* 0x0000000307027223 */ /* 0x001ff00000000002 */
[----:B------:R-:W-:Y:S05]  /*3130*/  BRA.U !UP0, `(.L_x_21) ;  /* 0x0000000108bc7547 */ /* 0x000fea000b800000 */
[----:B------:R-:W-:Y:S01]  /*3140*/  FMUL R0, R2, UR12 ;  /* 0x0000000c02007c20 */ /* 0x000fe20008400000 */
[----:B------:R-:W-:Y:S01]  /*3150*/  MOV R2, 0xdf000000 ;  /* 0xdf00000000027802 */ /* 0x000fe20000000f00 */
[----:B------:R-:W-:Y:S03]  /*3160*/  BSSY.RECONVERGENT B1, `(.L_x_22) ;  /* 0x0000029000017945 */ /* 0x000fe60003800200 */
[----:B------:R-:W-:Y:S11]  /*3170*/  FSETP.NAN.AND P0, PT, |R0|, |R0|, PT ;  /* 0x400000000000720b */ /* 0x000ff60003f08200 */
[----:B------:R-:W-:Y:S02]  /*3180*/  @!UPT UIADD3 URZ, UPT, UPT, URZ, URZ, URZ ;  /* 0x000000fffffff290 */ /* 0x000fe4000fffe0ff */
[----:B------:R-:W-:Y:S05]  /*3190*/  @P0 BRA `(.L_x_23) ;  /* 0x0000000000940947 */ /* 0x000fea0003800000 */
[----:B------:R-:W-:Y:S01]  /*31a0*/  HFMA2 R2, -RZ, RZ, 448, 0 ;  /* 0x5f000000ff027431 */ /* 0x000fe200000001ff */
[----:B------:R-:W-:Y:S11]  /*31b0*/  FSETP.GE.AND P0, PT, R0, 9.22337203685477580800e+18, PT ;  /* 0x5f0000000000780b */ /* 0x000ff60003f06000 */
[----:B------:R-:W-:Y:S02]  /*31c0*/  @!UPT UIADD3 URZ, UPT, UPT, URZ, URZ, URZ ;  /* 0x000000fffffff290 */ /* 0x000fe4000fffe0ff */
[----:B------:R-:W-:Y:S05]  /*31d0*/  @P0 BRA `(.L_x_23) ;  /* 0x0000000000840947 */ /* 0x000fea0003800000 */
[----:B------:R-:W-:Y:S02]  /*31e0*/  FSETP.GTU.AND P0, PT, R0, -9.22337203685477580800e+18, PT ;  /* 0xdf0000000000780b */ /* 0x000fe40003f0c000 */
[----:B------:R-:W-:Y:S11]  /*31f0*/  MOV R2, 0xdf000000 ;  /* 0xdf00000000027802 */ /* 0x000ff60000000f00 */
[----:B------:R-:W-:Y:S05]  /*3200*/  @!P0 BRA `(.L_x_23) ;  /* 0x0000000000788947 */ /* 0x000fea0003800000 */
[----:B------:R-:W-:Y:S01]  /*3210*/  SHF.R.U32.HI R3, RZ, 0x17, R0 ;  /* 0x00000017ff037819 */ /* 0x000fe20000011600 */
[----:B------:R-:W-:Y:S01]  /*3220*/  BSSY.RECONVERGENT B0, `(.L_x_24) ;  /* 0x0000014000007945 */ /* 0x000fe20003800200 */
[----:B------:R-:W-:Y:S01]  /*3230*/  MOV R2, RZ ;  /* 0x000000ff00027202 */ /* 0x000fe20000000f00 */
[----:B------:R-:W-:Y:S01]  /*3240*/  IMAD.MOV.U32 R7, RZ, RZ, RZ ;  /* 0x000000ffff077224 */ /* 0x000fe200078e00ff */
[----:B------:R-:W-:Y:S01]  /*3250*/  LOP3.LUT R3, R3, 0xff, RZ, 0xc0, !PT ;  /* 0x000000ff03037812 */ /* 0x000fe200078ec0ff */
[----:B------:R-:W-:Y:S02]  /*3260*/  IMAD.MOV.U32 R5, RZ, RZ, RZ ;  /* 0x000000ffff057224 */ /* 0x000fe400078e00ff */
[----:B------:R-:W-:Y:S01]  /*3270*/  IMAD.MOV.U32 R16, RZ, RZ, RZ ;  /* 0x000000ffff107224 */ /* 0x000fe200078e00ff */
[----:B------:R-:W-:Y:S11]  /*3280*/  ISETP.GE.U32.AND P0, PT, R3, 0x7e, PT ;  /* 0x0000007e0300780c */ /* 0x000ff60003f06070 */
[----:B------:R-:W-:Y:S02]  /*3290*/  @!UPT UIADD3 URZ, UPT, UPT, URZ, URZ, URZ ;  /* 0x000000fffffff290 */ /* 0x000fe4000fffe0ff */
[----:B------:R-:W-:Y:S05]  /*32a0*/  @!P0 BRA `(.L_x_25) ;  /* 0x00000000002c8947 */ /* 0x000fea0003800000 */
[C---:B------:R-:W-:Y:S01]  /*32b0*/  ISETP.NE.AND P0, PT, R3.reuse, 0xbd, PT ;  /* 0x000000bd0300780c */ /* 0x040fe20003f05270 */
[----:B------:R-:W-:Y:S02]  /*32c0*/  IMAD.SHL.U32 R2, R0, 0x80, RZ ;  /* 0x0000008000027824 */ /* 0x000fe400078e00ff */
[----:B------:R-:W-:Y:S03]  /*32d0*/  IMAD.MOV.U32 R5, RZ, RZ, RZ ;  /* 0x000000ffff057224 */ /* 0x000fe600078e00ff */
[----:B------:R-:W-:Y:S04]  /*32e0*/  LOP3.LUT R2, R2, 0x3fffff80, RZ, 0xc0, !PT ;  /* 0x3fffff8002027812 */ /* 0x000fe800078ec0ff */
[----:B------:R-:W-:Y:S03]  /*32f0*/  LOP3.LUT R2, R2, 0x40000000, RZ, 0xfc, !PT ;  /* 0x4000000002027812 */ /* 0x000fe600078efcff */
[C---:B------:R-:W-:Y:S01]  /*3300*/  @P0 VIADD R11, R3.reuse, 0xffffff83 ;  /* 0xffffff83030b0836 */ /* 0x040fe20000000000 */
[----:B------:R-:W-:Y:S04]  /*3310*/  @P0 IADD3 R3, PT, PT, -R3, 0xbd, RZ ;  /* 0x000000bd03030810 */ /* 0x000fe80007ffe1ff */
[--C-:B------:R-:W-:Y:S02]  /*3320*/  @P0 SHF.L.U64.HI R11, RZ, R11, R2.reuse ;  /* 0x0000000bff0b0219 */ /* 0x100fe40000010202 */
[-CC-:B------:R-:W-:Y:S02]  /*3330*/  @P0 SHF.R.U64 R5, RZ, R3.reuse, R2.reuse ;  /* 0x00000003ff050219 */ /* 0x180fe40000001202 */
[----:B------:R-:W-:Y:S02]  /*3340*/  @P0 SHF.R.U32.HI R2, RZ, R3, R2 ;  /* 0x00000003ff020219 */ /* 0x000fe40000011602 */
[----:B------:R-:W-:Y:S02]  /*3350*/  @P0 SHF.R.U32.HI R16, RZ, 0x1f, R11 ;  /* 0x0000001fff100819 */ /* 0x000fe4000001160b */
.L_x_25:
[----:B------:R-:W-:Y:S05]  /*3360*/  BSYNC.RECONVERGENT B0 ;  /* 0x0000000000007941 */ /* 0x000fea0003800200 */
.L_x_24:
[----:B------:R-:W-:Y:S02]  /*3370*/  IADD3 R5, P0, PT, R5, R16, RZ ;  /* 0x0000001005057210 */ /* 0x000fe40007f1e0ff */
[----:B------:R-:W-:Y:S03]  /*3380*/  ISETP.GE.AND P1, PT, R0, RZ, PT ;  /* 0x000000ff0000720c */ /* 0x000fe60003f26270 */
[----:B------:R-:W-:Y:S01]  /*3390*/  IMAD.X R7, R2, 0x1, R7, P0 ;  /* 0x0000000102077824 */ /* 0x000fe200000e0607 */
[-C--:B------:R-:W-:Y:S04]  /*33a0*/  IADD3 R16, P0, PT, RZ, -R5.reuse, RZ ;  /* 0x80000005ff107210 */ /* 0x080fe80007f1e0ff */
[----:B-12---:R-:W-:Y:S01]  /*33b0*/  SEL R20, R16, R5, !P1 ;  /* 0x0000000510147207 */ /* 0x006fe20004800000 */
[----:B------:R-:W-:Y:S05]  /*33c0*/  IMAD.X R0, RZ, RZ, ~R7, P0 ;  /* 0x000000ffff007224 */ /* 0x000fea00000e0e07 */
[----:B------:R-:W-:Y:S04]  /*33d0*/  SEL R21, R0, R7, !P1 ;  /* 0x0000000700157207 */ /* 0x000fe80004800000 */
[----:B------:R0:W3:Y:S03]  /*33e0*/  I2F.S64 R2, R20 ;  /* 0x0000001400027312 */ /* 0x0000e60000301400 */
.L_x_23:
[----:B------:R-:W-:Y:S05]  /*33f0*/  BSYNC.RECONVERGENT B1 ;  /* 0x0000000000017941 */ /* 0x000fea0003800200 */
.L_x_22:
[----:B---3--:R-:W-:Y:S05]  /*3400*/  FMUL R0, R2, UR11 ;  /* 0x0000000b02007c20 */ /* 0x008fea0008400000 */
[----:B------:R-:W-:Y:S01]  /*3410*/  F2FP.F16.F32.PACK_AB R0, RZ, R0 ;  /* 0x00000000ff00723e */ /* 0x000fe200000000ff */
[----:B------:R-:W-:Y:S06]  /*3420*/  BRA `(.L_x_26) ;  /* 0x0000000000047947 */ /* 0x000fec0003800000 */
.L_x_21:
[----:B------:R-:W-:Y:S07]  /*3430*/  F2FP.F16.F32.PACK_AB R0, RZ, R2 ;  /* 0x00000002ff00723e */ /* 0x000fee00000000ff */
.L_x_26:
[----:B------:R-:W-:Y:S01]  /*3440*/  HSETP2.NEU.AND P1, PT, R0.H0_H0, RZ.H0_H0, PT ;  /* 0x200000ff00007234 */ /* 0x000fe20003f2d800 */
[----:B------:R-:W-:Y:S01]  /*3450*/  IMAD R5, R8, UR6, RZ ;  /* 0x0000000608057c24 */ /* 0x000fe2000f8e02ff */
[--C-:B------:R-:W-:Y:S01]  /*3460*/  SHF.R.S32.HI R13, RZ, 0x1f, R12.reuse ;  /* 0x0000001fff0d7819 */ /* 0x100fe2000001140c */
[----:B012---:R-:W-:Y:S01]  /*3470*/  IMAD.MOV.U32 R20, RZ, RZ, R17 ;  /* 0x000000ffff147224 */ /* 0x007fe200078e0011 */
[----:B------:R-:W-:Y:S01]  /*3480*/  MOV R21, R19 ;  /* 0x0000001300157202 */ /* 0x000fe20000000f00 */
[C---:B------:R-:W-:Y:S01]  /*3490*/  IMAD R5, R10.reuse, UR7, R5 ;  /* 0x000000070a057c24 */ /* 0x040fe2000f8e0205 */
[----:B------:R-:W-:Y:S01]  /*34a0*/  ISETP.GT.OR P1, PT, RZ, UR10, P1 ;  /* 0x0000000aff007c0c */ /* 0x000fe20008f24670 */
[----:B------:R-:W-:Y:S01]  /*34b0*/  IMAD.WIDE.U32 R12, R10, UR6, R12 ;  /* 0x000000060a0c7c25 */ /* 0x000fe2000f8e000c */
[----:B------:R-:W-:Y:S03]  /*34c0*/  MOV R23, R4 ;  /* 0x0000000400177202 */ /* 0x000fe60000000f00 */
[----:B------:R-:W-:Y:S08]  /*34d0*/  IMAD.IADD R5, R13, 0x1, R5 ;  /* 0x000000010d057824 */ /* 0x000ff000078e0205 */
[----:B------:R-:W-:Y:S01]  /*34e0*/  @!P1 FSETP.GT.AND P0, PT, R2, RZ, PT ;  /* 0x000000ff0200920b */ /* 0x000fe20003f04000 */
[----:B------:R-:W-:Y:S05]  /*34f0*/  @!P1 IMAD.MOV.U32 R3, RZ, RZ, 0x3f800000 ;  /* 0x3f800000ff039424 */ /* 0x000fea00078e00ff */
[----:B------:R-:W-:Y:S02]  /*3500*/  @!P1 FSEL R3, R3, -1, P0 ;  /* 0xbf80000003039808 */ /* 0x000fe40000000000 */
[C---:B------:R-:W-:Y:S03]  /*3510*/  LEA R10, P0, R12.reuse, UR4, 0x1 ;  /* 0x000000040c0a7c11 */ /* 0x040fe6000f8008ff */
[----:B------:R-:W-:Y:S01]  /*3520*/  @!P1 FADD R3, R3, R2 ;  /* 0x0000000203039221 */ /* 0x000fe20000000000 */
[----:B------:R-:W-:Y:S04]  /*3530*/  LEA.HI.X R11, R12, UR5, R5, 0x1, P0 ;  /* 0x000000050c0b7c11 */ /* 0x000fe800080f0c05 */
[----:B------:R-:W-:Y:S05]  /*3540*/  @!P1 F2FP.F16.F32.PACK_AB R0, RZ, R3 ;  /* 0x00000003ff00923e */ /* 0x000fea00000000ff */
[----:B------:R0:W-:Y:S02]  /*3550*/  STG.E.U16 desc[UR16][R10.64], R0 ;  /* 0x000000000a007986 */ /* 0x0001e4000c101510 */
.L_x_15:
[----:B------:R-:W-:Y:S05]  /*3560*/  BSYNC.RECONVERGENT B2 ;  /* 0x0000000000027941 */ /* 0x000fea0003800200 */
.L_x_14:
[----:B------:R-:W-:Y:S05]  /*3570*/  IADD3 R24, P0, PT, R27, R24, RZ ;  /* 0x000000181b187210 */ /* 0x000fea0007f1e0ff */
[----:B------:R-:W-:Y:S01]  /*3580*/  IMAD.X R25, RZ, RZ, R25, P0 ;  /* 0x000000ffff197224 */ /* 0x000fe200000e0619 */
[----:B------:R-:W-:Y:S04]  /*3590*/  ISETP.GE.U32.AND P0, PT, R24, UR20, PT ;  /* 0x0000001418007c0c */ /* 0x000fe8000bf06070 */
[----:B------:R-:W-:Y:S11]  /*35a0*/  ISETP.GE.AND.EX P0, PT, R25, UR21, PT, P0 ;  /* 0x0000001519007c0c */ /* 0x000ff6000bf06300 */
[----:B------:R-:W-:Y:S02]  /*35b0*/  @!UPT UIADD3 URZ, UPT, UPT, URZ, URZ, URZ ;  /* 0x000000fffffff290 */ /* 0x000fe4000fffe0ff */
[----:B------:R-:W-:Y:S05]  /*35c0*/  @!P0 BRA `(.L_x_27) ;  /* 0xfffffff000cc8947 */ /* 0x000fea000383ffff */
[----:B------:R-:W-:Y:S05]  /*35d0*/  BSYNC.RECONVERGENT B3 ;  /* 0x0000000000037941 */ /* 0x000fea0003800200 */
.L_x_11:
[----:B------:R-:W-:Y:S05]  /*35e0*/  EXIT ;  /* 0x000000000000794d */ /* 0x000fea0003800000 */
        .weak           $__internal_0_$__cuda_sm20_div_s64
        .type           $__internal_0_$__cuda_sm20_div_s64,@function
        .size           $__internal_0_$__cuda_sm20_div_s64,($__internal_1_$__cuda_sm20_sqrt_rn_f32_slowpath - $__internal_0_$__cuda_sm20_div_s64)
$__internal_0_$__cuda_sm20_div_s64:
[----:B------:R-:W0:Y:S01]  /*35f0*/  LDCU UR9, c[0x0][0x384] ;  /* 0x00007080ff0977ac */ /* 0x000e220008000800 */
[----:B------:R-:W-:Y:S02]  /*3600*/  UISETP.GE.AND UP1, UPT, UR19, URZ, UPT ;  /* 0x000000ff1300728c */ /* 0x000fe4000bf26270 */
[----:B0-----:R-:W-:-:S04]  /*3610*/  UIADD3 UR18, UP0, UPT, URZ, -UR9, URZ ;  /* 0x80000009ff127290 */ /* 0x001fc8000ff1e0ff */
[----:B------:R-:W-:Y:S02]  /*3620*/  UIADD3.X UR15, UPT, UPT, URZ, ~UR19, URZ, UP0, !UPT ;  /* 0x80000013ff0f7290 */ /* 0x000fe400087fe4ff */
[----:B------:R-:W-:Y:S02]  /*3630*/  USEL UR22, UR18, UR9, !UP1 ;  /* 0x0000000912167287 */ /* 0x000fe4000c800000 */
[----:B------:R-:W-:-:S09]  /*3640*/  USEL UR23, UR15, UR19, !UP1 ;  /* 0x000000130f177287 */ /* 0x000fd2000c800000 */
[----:B------:R-:W0:Y:S08]  /*3650*/  I2F.U64.RP R0, UR22 ;  /* 0x0000001600007d12 */ /* 0x000e300008309000 */
[----:B0-----:R-:W0:Y:S02]  /*3660*/  MUFU.RCP R2, R0 ;  /* 0x0000000000027308 */ /* 0x001e240000001000 */
[----:B0-----:R-:W-:-:S06]  /*3670*/  VIADD R2, R2, 0x1ffffffe ;  /* 0x1ffffffe02027836 */ /* 0x001fcc0000000000 */
[----:B------:R-:W0:Y:S02]  /*3680*/  F2I.U64.TRUNC R2, R2 ;  /* 0x0000000200027311 */ /* 0x000e24000020d800 */
[----:B0-----:R-:W-:-:S04]  /*3690*/  IMAD.WIDE.U32 R4, R2, UR22, RZ ;  /* 0x0000001602047c25 */ /* 0x001fc8000f8e00ff */
[C---:B------:R-:W-:Y:S01]  /*36a0*/  IMAD R5, R2.reuse, UR23, R5 ;  /* 0x0000001702057c24 */ /* 0x040fe2000f8e0205 */
[----:B------:R-:W-:Y:S01]  /*36b0*/  IADD3 R11, P0, PT, RZ, -R4, RZ ;  /* 0x80000004ff0b7210 */ /* 0x000fe20007f1e0ff */
[----:B------:R-:W-:Y:S02]  /*36c0*/  IMAD.MOV.U32 R13, RZ, RZ, R2 ;  /* 0x000000ffff0d7224 */ /* 0x000fe400078e0002 */
[----:B------:R-:W-:Y:S02]  /*36d0*/  IMAD R5, R3, UR22, R5 ;  /* 0x0000001603057c24 */ /* 0x000fe4000f8e0205 */
[----:B------:R-:W-:-:S04]  /*36e0*/  IMAD.HI.U32 R12, R2, R11, RZ ;  /* 0x0000000b020c7227 */ /* 0x000fc800078e00ff */
[----:B------:R-:W-:-:S04]  /*36f0*/  IMAD.X R5, RZ, RZ, ~R5, P0 ;  /* 0x000000ffff057224 */ /* 0x000fc800000e0e05 */
[----:B------:R-:W-:-:S04]  /*3700*/  IMAD.WIDE.U32 R12, P2, R2, R5, R12 ;  /* 0x00000005020c7225 */ /* 0x000fc8000784000c */
[C---:B------:R-:W-:Y:S02]  /*3710*/  IMAD R10, R3.reuse, R5, RZ ;  /* 0x00000005030a7224 */ /* 0x040fe400078e02ff */
[----:B------:R-:W-:-:S04]  /*3720*/  IMAD.HI.U32 R11, P1, R3, R11, R12 ;  /* 0x0000000b030b7227 */ /* 0x000fc8000782000c */
[----:B------:R-:W-:Y:S01]  /*3730*/  IMAD.HI.U32 R0, R3, R5, RZ ;  /* 0x0000000503007227 */ /* 0x000fe200078e00ff */
[----:B------:R-:W-:-:S03]  /*3740*/  IADD3 R11, P0, PT, R10, R11, RZ ;  /* 0x0000000b0a0b7210 */ /* 0x000fc60007f1e0ff */
[----:B------:R-:W-:Y:S02]  /*3750*/  IMAD.X R0, R0, 0x1, R3, P2 ;  /* 0x0000000100007824 */ /* 0x000fe400010e0603 */
[----:B------:R-:W-:-:S03]  /*3760*/  IMAD.WIDE.U32 R2, R11, UR22, RZ ;  /* 0x000000160b027c25 */ /* 0x000fc6000f8e00ff */
[----:B------:R-:W-:Y:S01]  /*3770*/  IADD3.X R4, PT, PT, RZ, RZ, R0, P0, P1 ;  /* 0x000000ffff047210 */ /* 0x000fe200007e2400 */
[----:B------:R-:W-:Y:S01]  /*3780*/  IMAD R3, R11, UR23, R3 ;  /* 0x000000170b037c24 */ /* 0x000fe2000f8e0203 */
[----:B------:R-:W-:Y:S02]  /*3790*/  IADD3 R5, P0, PT, RZ, -R2, RZ ;  /* 0x80000002ff057210 */ /* 0x000fe40007f1e0ff */
[----:B------:R-:W-:Y:S01]  /*37a0*/  ISETP.GE.AND P1, PT, R25, RZ, PT ;  /* 0x000000ff1900720c */ /* 0x000fe20003f26270 */
[----:B------:R-:W-:Y:S02]  /*37b0*/  IMAD R3, R4, UR22, R3 ;  /* 0x0000001604037c24 */ /* 0x000fe4000f8e0203 */
[----:B------:R-:W-:-:S03]  /*37c0*/  IMAD.HI.U32 R10, R11, R5, RZ ;  /* 0x000000050b0a7227 */ /* 0x000fc600078e00ff */
[----:B------:R-:W-:Y:S02]  /*37d0*/  IADD3.X R3, PT, PT, RZ, ~R3, RZ, P0, !PT ;  /* 0x80000003ff037210 */ /* 0x000fe400007fe4ff */
[----:B------:R-:W-:-:S03]  /*37e0*/  IADD3 R7, P0, PT, RZ, -R24, RZ ;  /* 0x80000018ff077210 */ /* 0x000fc60007f1e0ff */
[----:B------:R-:W-:Y:S01]  /*37f0*/  IMAD.WIDE.U32 R10, P4, R11, R3, R10 ;  /* 0x000000030b0a7225 */ /* 0x000fe2000788000a */
[----:B------:R-:W-:-:S03]  /*3800*/  SEL R2, R7, R24, !P1 ;  /* 0x0000001807027207 */ /* 0x000fc60004800000 */
[C---:B------:R-:W-:Y:S02]  /*3810*/  IMAD R0, R4.reuse, R3, RZ ;  /* 0x0000000304007224 */ /* 0x040fe400078e02ff */
[----:B------:R-:W-:-:S04]  /*3820*/  IMAD.HI.U32 R5, P3, R4, R5, R10 ;  /* 0x0000000504057227 */ /* 0x000fc8000786000a */
[----:B------:R-:W-:Y:S01]  /*3830*/  IMAD.HI.U32 R3, R4, R3, RZ ;  /* 0x0000000304037227 */ /* 0x000fe200078e00ff */
[----:B------:R-:W-:-:S03]  /*3840*/  IADD3 R5, P2, PT, R0, R5, RZ ;  /* 0x0000000500057210 */ /* 0x000fc60007f5e0ff */
[----:B------:R-:W-:Y:S02]  /*3850*/  IMAD.X R0, RZ, RZ, ~R25, P0 ;  /* 0x000000ffff007224 */ /* 0x000fe400000e0e19 */
[----:B------:R-:W-:-:S03]  /*3860*/  IMAD.HI.U32 R10, R5, R2, RZ ;  /* 0x00000002050a7227 */ /* 0x000fc600078e00ff */
[----:B------:R-:W-:Y:S01]  /*3870*/  SEL R0, R0, R25, !P1 ;  /* 0x0000001900007207 */ /* 0x000fe20004800000 */
[----:B------:R-:W-:Y:S02]  /*3880*/  IMAD.X R3, R3, 0x1, R4, P4 ;  /* 0x0000000103037824 */ /* 0x000fe400020e0604 */
[----:B------:R-:W-:-:S03]  /*3890*/  IMAD.MOV.U32 R11, RZ, RZ, RZ ;  /* 0x000000ffff0b7224 */ /* 0x000fc600078e00ff */
[----:B------:R-:W-:Y:S01]  /*38a0*/  IADD3.X R3, PT, PT, RZ, RZ, R3, P2, P3 ;  /* 0x000000ffff037210 */ /* 0x000fe200017e6403 */
[----:B------:R-:W-:-:S04]  /*38b0*/  IMAD.WIDE.U32 R4, R5, R0, R10 ;  /* 0x0000000005047225 */ /* 0x000fc800078e000a */
[C---:B------:R-:W-:Y:S02]  /*38c0*/  IMAD R11, R3.reuse, R0, RZ ;  /* 0x00000000030b7224 */ /* 0x040fe400078e02ff */
[----:B------:R-:W-:-:S04]  /*38d0*/  IMAD.HI.U32 R4, P1, R3, R2, R4 ;  /* 0x0000000203047227 */ /* 0x000fc80007820004 */
[----:B------:R-:W-:Y:S01]  /*38e0*/  IMAD.HI.U32 R3, R3, R0, RZ ;  /* 0x0000000003037227 */ /* 0x000fe200078e00ff */
[----:B------:R-:W-:-:S04]  /*38f0*/  IADD3 R11, P0, PT, R11, R4, RZ ;  /* 0x000000040b0b7210 */ /* 0x000fc80007f1e0ff */
[----:B------:R-:W-:Y:S01]  /*3900*/  IADD3.X R3, PT, PT, R3, RZ, RZ, P1, !PT ;  /* 0x000000ff03037210 */ /* 0x000fe20000ffe4ff */
[----:B------:R-:W-:-:S04]  /*3910*/  IMAD.WIDE.U32 R12, R11, UR22, RZ ;  /* 0x000000160b0c7c25 */ /* 0x000fc8000f8e00ff */
[----:B------:R-:W-:Y:S01]  /*3920*/  IMAD.X R7, RZ, RZ, R3, P0 ;  /* 0x000000ffff077224 */ /* 0x000fe200000e0603 */
[----:B------:R-:W-:Y:S01]  /*3930*/  IADD3 R2, P0, PT, -R12, R2, RZ ;  /* 0x000000020c027210 */ /* 0x000fe20007f1e1ff */
[----:B------:R-:W-:-:S03]  /*3940*/  IMAD R4, R11, UR23, R13 ;  /* 0x000000170b047c24 */ /* 0x000fc6000f8e020d */
[C---:B------:R-:W-:Y:S01]  /*3950*/  ISETP.GE.U32.AND P2, PT, R2.reuse, UR22, PT ;  /* 0x0000001602007c0c */ /* 0x040fe2000bf46070 */
[----:B------:R-:W-:Y:S01]  /*3960*/  IMAD R3, R7, UR22, R4 ;  /* 0x0000001607037c24 */ /* 0x000fe2000f8e0204 */
[----:B------:R-:W-:-:S03]  /*3970*/  IADD3 R5, P1, PT, R2, -UR22, RZ ;  /* 0x8000001602057c10 */ /* 0x000fc6000ff3e0ff */
[----:B------:R-:W-:Y:S01]  /*3980*/  IMAD.X R0, R0, 0x1, ~R3, P0 ;  /* 0x0000000100007824 */ /* 0x000fe200000e0e03 */
[----:B------:R-:W-:-:S04]  /*3990*/  IADD3 R4, P0, PT, R11, 0x1, RZ ;  /* 0x000000010b047810 */ /* 0x000fc80007f1e0ff */
[C---:B------:R-:W-:Y:S02]  /*39a0*/  ISETP.GE.U32.AND.EX P2, PT, R0.reuse, UR23, PT, P2 ;  /* 0x0000001700007c0c */ /* 0x040fe4000bf46120 */
[----:B------:R-:W-:Y:S02]  /*39b0*/  IADD3.X R3, PT, PT, R0, ~UR23, RZ, P1, !PT ;  /* 0x8000001700037c10 */ /* 0x000fe40008ffe4ff */
[----:B------:R-:W-:Y:S02]  /*39c0*/  SEL R5, R5, R2, P2 ;  /* 0x0000000205057207 */ /* 0x000fe40001000000 */
[----:B------:R-:W-:Y:S02]  /*39d0*/  IADD3.X R2, PT, PT, RZ, R7, RZ, P0, !PT ;  /* 0x00000007ff027210 */ /* 0x000fe400007fe4ff */
[----:B------:R-:W-:Y:S02]  /*39e0*/  SEL R4, R4, R11, P2 ;  /* 0x0000000b04047207 */ /* 0x000fe40001000000 */
[----:B------:R-:W-:-:S02]  /*39f0*/  SEL R3, R3, R0, P2 ;  /* 0x0000000003037207 */ /* 0x000fc40001000000 */
[----:B------:R-:W-:Y:S02]  /*3a00*/  ISETP.GE.U32.AND P0, PT, R5, UR22, PT ;  /* 0x0000001605007c0c */ /* 0x000fe4000bf06070 */
[----:B------:R-:W-:Y:S02]  /*3a10*/  SEL R2, R2, R7, P2 ;  /* 0x0000000702027207 */ /* 0x000fe40001000000 */
[----:B------:R-:W-:Y:S02]  /*3a20*/  IADD3 R5, P1, PT, R4, 0x1, RZ ;  /* 0x0000000104057810 */ /* 0x000fe40007f3e0ff */
[----:B------:R-:W-:Y:S02]  /*3a30*/  ISETP.GE.U32.AND.EX P0, PT, R3, UR23, PT, P0 ;  /* 0x0000001703007c0c */ /* 0x000fe4000bf06100 */
[----:B------:R-:W-:Y:S01]  /*3a40*/  LOP3.LUT R0, R25, UR19, RZ, 0x3c, !PT ;  /* 0x0000001319007c12 */ /* 0x000fe2000f8e3cff */
[----:B------:R-:W-:Y:S01]  /*3a50*/  IMAD.X R3, RZ, RZ, R2, P1 ;  /* 0x000000ffff037224 */ /* 0x000fe200008e0602 */
[----:B------:R-:W-:-:S02]  /*3a60*/  SEL R5, R5, R4, P0 ;  /* 0x0000000405057207 */ /* 0x000fc40000000000 */
[----:B------:R-:W-:Y:S02]  /*3a70*/  ISETP.GE.AND P2, PT, R0, RZ, PT ;  /* 0x000000ff0000720c */ /* 0x000fe40003f46270 */
[----:B------:R-:W-:Y:S02]  /*3a80*/  SEL R3, R3, R2, P0 ;  /* 0x0000000203037207 */ /* 0x000fe40000000000 */
[-C--:B------:R-:W-:Y:S02]  /*3a90*/  IADD3 R2, P1, PT, RZ, -R5.reuse, RZ ;  /* 0x80000005ff027210 */ /* 0x080fe40007f3e0ff */
[----:B------:R-:W-:Y:S02]  /*3aa0*/  ISETP.NE.U32.AND P0, PT, RZ, UR9, PT ;  /* 0x00000009ff007c0c */ /* 0x000fe4000bf05070 */
[----:B------:R-:W-:Y:S01]  /*3ab0*/  SEL R2, R2, R5, !P2 ;  /* 0x0000000502027207 */ /* 0x000fe20005000000 */
[----:B------:R-:W-:Y:S01]  /*3ac0*/  IMAD.X R0, RZ, RZ, ~R3, P1 ;  /* 0x000000ffff007224 */ /* 0x000fe200008e0e03 */
[----:B------:R-:W-:Y:S01]  /*3ad0*/  MOV R4, R8 ;  /* 0x0000000800047202 */ /* 0x000fe20000000f00 */
[----:B------:R-:W-:Y:S01]  /*3ae0*/  IMAD.MOV.U32 R5, RZ, RZ, 0x0 ;  /* 0x00000000ff057424 */ /* 0x000fe200078e00ff */
[----:B------:R-:W-:-:S02]  /*3af0*/  ISETP.NE.AND.EX P0, PT, RZ, UR19, PT, P0 ;  /* 0x00000013ff007c0c */ /* 0x000fc4000bf05300 */
[----:B------:R-:W-:Y:S02]  /*3b00*/  SEL R0, R0, R3, !P2 ;  /* 0x0000000300007207 */ /* 0x000fe40005000000 */
[----:B------:R-:W-:Y:S02]  /*3b10*/  SEL R12, R2, 0xffffffff, P0 ;  /* 0xffffffff020c7807 */ /* 0x000fe40000000000 */
[----:B------:R-:W-:Y:S01]  /*3b20*/  SEL R2, R0, 0xffffffff, P0 ;  /* 0xffffffff00027807 */ /* 0x000fe20000000000 */
[----:B------:R-:W-:Y:S06]  /*3b30*/  RET.REL.NODEC R4 `(_ZN7cutlass9reference6device6kernel13TensorForEachINS1_6detail28TensorFillRandomGaussianFuncINS_6half_tENS_6layout11ColumnMajorEEELi2ENS9_6ParamsEEEvNS_5CoordIXT0_EilEET1_) ;  /* 0xffffffc404307950 */ /* 0x000fec0003c3ffff */
        .weak           $__internal_1_$__cuda_sm20_sqrt_rn_f32_slowpath
        .type           $__internal_1_$__cuda_sm20_sqrt_rn_f32_slowpath,@function
        .size           $__internal_1_$__cuda_sm20_sqrt_rn_f32_slowpath,(.L_x_41 - $__internal_1_$__cuda_sm20_sqrt_rn_f32_slowpath)
$__internal_1_$__cuda_sm20_sqrt_rn_f32_slowpath:
[----:B------:R-:W-:-:S13]  /*3b40*/  LOP3.LUT P0, RZ, R3, 0x7fffffff, RZ, 0xc0, !PT ;  /* 0x7fffffff03ff7812 */ /* 0x000fda000780c0ff */
[----:B------:R-:W-:Y:S01]  /*3b50*/  @!P0 MOV R9, R3 ;  /* 0x0000000300098202 */ /* 0x000fe20000000f00 */
[----:B------:R-:W-:Y:S06]  /*3b60*/  @!P0 BRA `(.L_x_28) ;  /* 0x0000000000448947 */ /* 0x000fec0003800000 */
[----:B------:R-:W-:Y:S01]  /*3b70*/  FSETP.GEU.FTZ.AND P0, PT, R3, RZ, PT ;  /* 0x000000ff0300720b */ /* 0x000fe20003f1e000 */
[----:B------:R-:W-:-:S12]  /*3b80*/  IMAD.MOV.U32 R6, RZ, RZ, R3 ;  /* 0x000000ffff067224 */ /* 0x000fd800078e0003 */
[----:B------:R-:W-:Y:S01]  /*3b90*/  @!P0 MOV R9, 0x7fffffff ;  /* 0x7fffffff00098802 */ /* 0x000fe20000000f00 */
[----:B------:R-:W-:Y:S06]  /*3ba0*/  @!P0 BRA `(.L_x_28) ;  /* 0x0000000000348947 */ /* 0x000fec0003800000 */
[----:B------:R-:W-:-:S13]  /*3bb0*/  FSETP.GTU.FTZ.AND P0, PT, |R6|, +INF , PT ;  /* 0x7f8000000600780b */ /* 0x000fda0003f1c200 */
[----:B------:R-:W-:Y:S01]  /*3bc0*/  @P0 FADD.FTZ R9, R6, 1 ;  /* 0x3f80000006090421 */ /* 0x000fe20000010000 */
[----:B------:R-:W-:Y:S06]  /*3bd0*/  @P0 BRA `(.L_x_28) ;  /* 0x0000000000280947 */ /* 0x000fec0003800000 */
[----:B------:R-:W-:-:S13]  /*3be0*/  FSETP.NEU.FTZ.AND P0, PT, |R6|, +INF , PT ;  /* 0x7f8000000600780b */ /* 0x000fda0003f1d200 */
[----:B------:R-:W-:Y:S01]  /*3bf0*/  @P0 FFMA R7, R6, 1.84467440737095516160e+19, RZ ;  /* 0x5f80000006070823 */ /* 0x000fe200000000ff */
[----:B------:R-:W-:-:S03]  /*3c00*/  @!P0 MOV R9, R6 ;  /* 0x0000000600098202 */ /* 0x000fc60000000f00 */
[----:B------:R-:W0:Y:S02]  /*3c10*/  @P0 MUFU.RSQ R0, R7 ;  /* 0x0000000700000308 */ /* 0x000e240000001400 */
[----:B0-----:R-:W-:Y:S01]  /*3c20*/  @P0 FMUL.FTZ R4, R7, R0 ;  /* 0x0000000007040220 */ /* 0x001fe20000410000 */
[----:B------:R-:W-:-:S03]  /*3c30*/  @P0 FMUL.FTZ R0, R0, 0.5 ;  /* 0x3f00000000000820 */ /* 0x000fc60000410000 */
[----:B------:R-:W-:-:S04]  /*3c40*/  @P0 FADD.FTZ R3, -R4, -RZ ;  /* 0x800000ff04030221 */ /* 0x000fc80000010100 */
[----:B------:R-:W-:-:S04]  /*3c50*/  @P0 FFMA R3, R4, R3, R7 ;  /* 0x0000000304030223 */ /* 0x000fc80000000007 */
[----:B------:R-:W-:-:S04]  /*3c60*/  @P0 FFMA R0, R3, R0, R4 ;  /* 0x0000000003000223 */ /* 0x000fc80000000004 */
[----:B------:R-:W-:-:S07]  /*3c70*/  @P0 FMUL.FTZ R9, R0, 2.3283064365386962891e-10 ;  /* 0x2f80000000090820 */ /* 0x000fce0000410000 */
.L_x_28:
[----:B------:R-:W-:Y:S01]  /*3c80*/  HFMA2 R3, -RZ, RZ, 0, 0 ;  /* 0x00000000ff037431 */ /* 0x000fe200000001ff */
[----:B------:R-:W-:-:S03]  /*3c90*/  MOV R0, R9 ;  /* 0x0000000900007202 */ /* 0x000fc60000000f00 */
[----:B------:R-:W-:Y:S05]  /*3ca0*/  RET.REL.NODEC R2 `(_ZN7cutlass9reference6device6kernel13TensorForEachINS1_6detail28TensorFillRandomGaussianFuncINS_6half_tENS_6layout11ColumnMajorEEELi2ENS9_6ParamsEEEvNS_5CoordIXT0_EilEET1_) ;  /* 0xffffffc002d47950 */ /* 0x000fea0003c3ffff */
.L_x_29:
[----:B------:R-:W-:-:S00]  /*3cb0*/  BRA `(.L_x_29) ;  /* 0xfffffffc00fc7947 */ /* 0x000fc0000383ffff */
[----:B------:R-:W-:-:S00]  /*3cc0*/  NOP ;  /* 0x0000000000007918 */ /* 0x000fc00000000000 */
        /* <DEDUP_REMOVED lines=11> */
.L_x_41:


//--------------------- .text._ZN7cutlass6KernelINS_4gemm6kernel4GemmINS1_11threadblock12MmaPipelinedINS1_9GemmShapeILi128ELi128ELi8EEENS_9transform11threadblock22PredicatedTileIteratorINS_11MatrixShapeILi128ELi8EEENS_6half_tENS_6layout8RowMajorELi1ENS8_30PitchLinearStripminedThreadMapINS_16PitchLinearShapeILi8ELi128EEELi256ELi1EEELi1ELb0ENSE_9NoPermuteEEENS9_19RegularTileIteratorISC_SD_NSE_11ColumnMajorELi1ENS8_33TransposePitchLinearThreadMapSimtISJ_EELi2EEENSA_INSB_ILi8ELi128EEESD_SF_Li0ENSG_INSH_ILi128ELi8EEELi256ELi1EEELi1ELb0ESK_EENSM_ISR_SD_SF_Li0EST_Li2EEESD_SF_NS4_9MmaPolicyINS1_4warp7MmaSimtINS6_ILi32ELi64ELi8EEESD_SN_SD_SF_SD_SF_NSX_13MmaSimtPolicyINSB_ILi4ELi8EEENSE_19RowMajorInterleavedILi2EEENS6_ILi8ELi8ELi1EEEEELi1ELNS_16ComplexTransformE0ELS16_0EbEENSB_ILi8ELi0EEENSB_ILi0ELi0EEELi1EEENS_21NumericArrayConverterISD_SD_Li4ELNS_15FloatRoundStyleE2ENS8_6thread14UnaryTransform8IdentityEEES1G_bEENS_8epilogue11threadblock8EpilogueIS7_S17_Li1ENS1J_22PredicatedTileIteratorINS1J_26OutputTileOptimalThreadMapINS1J_15OutputTileShapeILi128ELi1ELi4ELi4ELi1EEENS1N_ILi1ELi8ELi1ELi1ELi8EEELi256ELi1ELi16EEESD_Lb0ESK_Lb0EEENS1I_4warp20FragmentIteratorSimtISZ_NS1_6thread3MmaIS14_SD_SN_SD_SF_SD_SF_NS_4arch13OpMultiplyAddEbEESF_S15_EENS1S_16TileIteratorSimtISZ_S1Y_SD_SF_S15_EENS1J_18SharedLoadIteratorINS1Q_18CompactedThreadMapESD_Li2EEENS1I_6thread17LinearCombinationISD_Li1ESD_SD_LNS25_9ScaleType4KindE0ELS1C_2ESD_EENSB_ILi0ELi33EEELi1ELi1EEENS4_30GemmIdentityThreadblockSwizzleILi1EEELb0EEEEEvNT_6ParamsE --------------------------
	.section	.text._ZN7cutlass6KernelINS_4gemm6kernel4GemmINS1_11threadblock12MmaPipelinedINS1_9GemmShapeILi128ELi128ELi8EEENS_9transform11threadblock22PredicatedTileIteratorINS_11MatrixShapeILi128ELi8EEENS_6half_tENS_6layout8RowMajorELi1ENS8_30PitchLinearStripminedThreadMapINS_16PitchLinearShapeILi8ELi128EEELi256ELi1EEELi1ELb0ENSE_9NoPermuteEEENS9_19RegularTileIteratorISC_SD_NSE_11ColumnMajorELi1ENS8_33TransposePitchLinearThreadMapSimtISJ_EELi2EEENSA_INSB_ILi8ELi128EEESD_SF_Li0ENSG_INSH_ILi128ELi8EEELi256ELi1EEELi1ELb0ESK_EENSM_ISR_SD_SF_Li0EST_Li2EEESD_SF_NS4_9MmaPolicyINS1_4warp7MmaSimtINS6_ILi32ELi64ELi8EEESD_SN_SD_SF_SD_SF_NSX_13MmaSimtPolicyINSB_ILi4ELi8EEENSE_19RowMajorInterleavedILi2EEENS6_ILi8ELi8ELi1EEEEELi1ELNS_16ComplexTransformE0ELS16_0EbEENSB_ILi8ELi0EEENSB_ILi0ELi0EEELi1EEENS_21NumericArrayConverterISD_SD_Li4ELNS_15FloatRoundStyleE2ENS8_6thread14UnaryTransform8IdentityEEES1G_bEENS_8epilogue11threadblock8EpilogueIS7_S17_Li1ENS1J_22PredicatedTileIteratorINS1J_26OutputTileOptimalThreadMapINS1J_15OutputTileShapeILi128ELi1ELi4ELi4ELi1EEENS1N_ILi1ELi8ELi1ELi1ELi8EEELi256ELi1ELi16EEESD_Lb0ESK_Lb0EEENS1I_4warp20FragmentIteratorSimtISZ_NS1_6thread3MmaIS14_SD_SN_SD_SF_SD_SF_NS_4arch13OpMultiplyAddEbEESF_S15_EENS1S_16TileIteratorSimtISZ_S1Y_SD_SF_S15_EENS1J_18SharedLoadIteratorINS1Q_18CompactedThreadMapESD_Li2EEENS1I_6thread17LinearCombinationISD_Li1ESD_SD_LNS25_9ScaleType4KindE0ELS1C_2ESD_EENSB_ILi0ELi33EEELi1ELi1EEENS4_30GemmIdentityThreadblockSwizzleILi1EEELb0EEEEEvNT_6ParamsE,"ax",@progbits
	.align	128
.text._ZN7cutlass6KernelINS_4gemm6kernel4GemmINS1_11threadblock12MmaPipelinedINS1_9GemmShapeILi128ELi128ELi8EEENS_9transform11threadblock22PredicatedTileIteratorINS_11MatrixShapeILi128ELi8EEENS_6half_tENS_6layout8RowMajorELi1ENS8_30PitchLinearStripminedThreadMapINS_16PitchLinearShapeILi8ELi128EEELi256ELi1EEELi1ELb0ENSE_9NoPermuteEEENS9_19RegularTileIteratorISC_SD_NSE_11ColumnMajorELi1ENS8_33TransposePitchLinearThreadMapSimtISJ_EELi2EEENSA_INSB_ILi8ELi128EEESD_SF_Li0ENSG_INSH_ILi128ELi8EEELi256ELi1EEELi1ELb0ESK_EENSM_ISR_SD_SF_Li0EST_Li2EEESD_SF_NS4_9MmaPolicyINS1_4warp7MmaSimtINS6_ILi32ELi64ELi8EEESD_SN_SD_SF_SD_SF_NSX_13MmaSimtPolicyINSB_ILi4ELi8EEENSE_19RowMajorInterleavedILi2EEENS6_ILi8ELi8ELi1EEEEELi1ELNS_16ComplexTransformE0ELS16_0EbEENSB_ILi8ELi0EEENSB_ILi0ELi0EEELi1EEENS_21NumericArrayConverterISD_SD_Li4ELNS_15FloatRoundStyleE2ENS8_6thread14UnaryTransform8IdentityEEES1G_bEENS_8epilogue11threadblock8EpilogueIS7_S17_Li1ENS1J_22PredicatedTileIteratorINS1J_26OutputTileOptimalThreadMapINS1J_15OutputTileShapeILi128ELi1ELi4ELi4ELi1EEENS1N_ILi1ELi8ELi1ELi1ELi8EEELi256ELi1ELi16EEESD_Lb0ESK_Lb0EEENS1I_4warp20FragmentIteratorSimtISZ_NS1_6thread3MmaIS14_SD_SN_SD_SF_SD_SF_NS_4arch13OpMultiplyAddEbEESF_S15_EENS1S_16TileIteratorSimtISZ_S1Y_SD_SF_S15_EENS1J_18SharedLoadIteratorINS1Q_18CompactedThreadMapESD_Li2EEENS1I_6thread17LinearCombinationISD_Li1ESD_SD_LNS25_9ScaleType4KindE0ELS1C_2ESD_EENSB_ILi0ELi33EEELi1ELi1EEENS4_30GemmIdentityThreadblockSwizzleILi1EEELb0EEEEEvNT_6ParamsE:
        .type           _ZN7cutlass6KernelINS_4gemm6kernel4GemmINS1_11threadblock12MmaPipelinedINS1_9GemmShapeILi128ELi128ELi8EEENS_9transform11threadblock22PredicatedTileIteratorINS_11MatrixShapeILi128ELi8EEENS_6half_tENS_6layout8RowMajorELi1ENS8_30PitchLinearStripminedThreadMapINS_16PitchLinearShapeILi8ELi128EEELi256ELi1EEELi1ELb0ENSE_9NoPermuteEEENS9_19RegularTileIteratorISC_SD_NSE_11ColumnMajorELi1ENS8_33TransposePitchLinearThreadMapSimtISJ_EELi2EEENSA_INSB_ILi8ELi128EEESD_SF_Li0ENSG_INSH_ILi128ELi8EEELi256ELi1EEELi1ELb0ESK_EENSM_ISR_SD_SF_Li0EST_Li2EEESD_SF_NS4_9MmaPolicyINS1_4warp7MmaSimtINS6_ILi32ELi64ELi8EEESD_SN_SD_SF_SD_SF_NSX_13MmaSimtPolicyINSB_ILi4ELi8EEENSE_19RowMajorInterleavedILi2EEENS6_ILi8ELi8ELi1EEEEELi1ELNS_16ComplexTransformE0ELS16_0EbEENSB_ILi8ELi0EEENSB_ILi0ELi0EEELi1EEENS_21NumericArrayConverterISD_SD_Li4ELNS_15FloatRoundStyleE2ENS8_6thread14UnaryTransform8IdentityEEES1G_bEENS_8epilogue11threadblock8EpilogueIS7_S17_Li1ENS1J_22PredicatedTileIteratorINS1J_26OutputTileOptimalThreadMapINS1J_15OutputTileShapeILi128ELi1ELi4ELi4ELi1EEENS1N_ILi1ELi8ELi1ELi1ELi8EEELi256ELi1ELi16EEESD_Lb0ESK_Lb0EEENS1I_4warp20FragmentIteratorSimtISZ_NS1_6thread3MmaIS14_SD_SN_SD_SF_SD_SF_NS_4arch13OpMultiplyAddEbEESF_S15_EENS1S_16TileIteratorSimtISZ_S1Y_SD_SF_S15_EENS1J_18SharedLoadIteratorINS1Q_18CompactedThreadMapESD_Li2EEENS1I_6thread17LinearCombinationISD_Li1ESD_SD_LNS25_9ScaleType4KindE0ELS1C_2ESD_EENSB_ILi0ELi33EEELi1ELi1EEENS4_30GemmIdentityThreadblockSwizzleILi1EEELb0EEEEEvNT_6ParamsE,@function
        .size           _ZN7cutlass6KernelINS_4gemm6kernel4GemmINS1_11threadblock12MmaPipelinedINS1_9GemmShapeILi128ELi128ELi8EEENS_9transform11threadblock22PredicatedTileIteratorINS_11MatrixShapeILi128ELi8EEENS_6half_tENS_6layout8RowMajorELi1ENS8_30PitchLinearStripminedThreadMapINS_16PitchLinearShapeILi8ELi128EEELi256ELi1EEELi1ELb0ENSE_9NoPermuteEEENS9_19RegularTileIteratorISC_SD_NSE_11ColumnMajorELi1ENS8_33TransposePitchLinearThreadMapSimtISJ_EELi2EEENSA_INSB_ILi8ELi128EEESD_SF_Li0ENSG_INSH_ILi128ELi8EEELi256ELi1EEELi1ELb0ESK_EENSM_ISR_SD_SF_Li0EST_Li2EEESD_SF_NS4_9MmaPolicyINS1_4warp7MmaSimtINS6_ILi32ELi64ELi8EEESD_SN_SD_SF_SD_SF_NSX_13MmaSimtPolicyINSB_ILi4ELi8EEENSE_19RowMajorInterleavedILi2EEENS6_ILi8ELi8ELi1EEEEELi1ELNS_16ComplexTransformE0ELS16_0EbEENSB_ILi8ELi0EEENSB_ILi0ELi0EEELi1EEENS_21NumericArrayConverterISD_SD_Li4ELNS_15FloatRoundStyleE2ENS8_6thread14UnaryTransform8IdentityEEES1G_bEENS_8epilogue11threadblock8EpilogueIS7_S17_Li1ENS1J_22PredicatedTileIteratorINS1J_26OutputTileOptimalThreadMapINS1J_15OutputTileShapeILi128ELi1ELi4ELi4ELi1EEENS1N_ILi1ELi8ELi1ELi1ELi8EEELi256ELi1ELi16EEESD_Lb0ESK_Lb0EEENS1I_4warp20FragmentIteratorSimtISZ_NS1_6thread3MmaIS14_SD_SN_SD_SF_SD_SF_NS_4arch13OpMultiplyAddEbEESF_S15_EENS1S_16TileIteratorSimtISZ_S1Y_SD_SF_S15_EENS1J_18SharedLoadIteratorINS1Q_18CompactedThreadMapESD_Li2EEENS1I_6thread17LinearCombinationISD_Li1ESD_SD_LNS25_9ScaleType4KindE0ELS1C_2ESD_EENSB_ILi0ELi33EEELi1ELi1EEENS4_30GemmIdentityThreadblockSwizzleILi1EEELb0EEEEEvNT_6ParamsE,(.L_x_42 - _ZN7cutlass6KernelINS_4gemm6kernel4GemmINS1_11threadblock12MmaPipelinedINS1_9GemmShapeILi128ELi128ELi8EEENS_9transform11threadblock22PredicatedTileIteratorINS_11MatrixShapeILi128ELi8EEENS_6half_tENS_6layout8RowMajorELi1ENS8_30PitchLinearStripminedThreadMapINS_16PitchLinearShapeILi8ELi128EEELi256ELi1EEELi1ELb0ENSE_9NoPermuteEEENS9_19RegularTileIteratorISC_SD_NSE_11ColumnMajorELi1ENS8_33TransposePitchLinearThreadMapSimtISJ_EELi2EEENSA_INSB_ILi8ELi128EEESD_SF_Li0ENSG_INSH_ILi128ELi8EEELi256ELi1EEELi1ELb0ESK_EENSM_ISR_SD_SF_Li0EST_Li2EEESD_SF_NS4_9MmaPolicyINS1_4warp7MmaSimtINS6_ILi32ELi64ELi8EEESD_SN_SD_SF_SD_SF_NSX_13MmaSimtPolicyINSB_ILi4ELi8EEENSE_19RowMajorInterleavedILi2EEENS6_ILi8ELi8ELi1EEEEELi1ELNS_16ComplexTransformE0ELS16_0EbEENSB_ILi8ELi0EEENSB_ILi0ELi0EEELi1EEENS_21NumericArrayConverterISD_SD_Li4ELNS_15FloatRoundStyleE2ENS8_6thread14UnaryTransform8IdentityEEES1G_bEENS_8epilogue11threadblock8EpilogueIS7_S17_Li1ENS1J_22PredicatedTileIteratorINS1J_26OutputTileOptimalThreadMapINS1J_15OutputTileShapeILi128ELi1ELi4ELi4ELi1EEENS1N_ILi1ELi8ELi1ELi1ELi8EEELi256ELi1ELi16EEESD_Lb0ESK_Lb0EEENS1I_4warp20FragmentIteratorSimtISZ_NS1_6thread3MmaIS14_SD_SN_SD_SF_SD_SF_NS_4arch13OpMultiplyAddEbEESF_S15_EENS1S_16TileIteratorSimtISZ_S1Y_SD_SF_S15_EENS1J_18SharedLoadIteratorINS1Q_18CompactedThreadMapESD_Li2EEENS1I_6thread17LinearCombinationISD_Li1ESD_SD_LNS25_9ScaleType4KindE0ELS1C_2ESD_EENSB_ILi0ELi33EEELi1ELi1EEENS4_30GemmIdentityThreadblockSwizzleILi1EEELb0EEEEEvNT_6ParamsE)
        .other          _ZN7cutlass6KernelINS_4gemm6kernel4GemmINS1_11threadblock12MmaPipelinedINS1_9GemmShapeILi128ELi128ELi8EEENS_9transform11threadblock22PredicatedTileIteratorINS_11MatrixShapeILi128ELi8EEENS_6half_tENS_6layout8RowMajorELi1ENS8_30PitchLinearStripminedThreadMapINS_16PitchLinearShapeILi8ELi128EEELi256ELi1EEELi1ELb0ENSE_9NoPermuteEEENS9_19RegularTileIteratorISC_SD_NSE_11ColumnMajorELi1ENS8_33TransposePitchLinearThreadMapSimtISJ_EELi2EEENSA_INSB_ILi8ELi128EEESD_SF_Li0ENSG_INSH_ILi128ELi8EEELi256ELi1EEELi1ELb0ESK_EENSM_ISR_SD_SF_Li0EST_Li2EEESD_SF_NS4_9MmaPolicyINS1_4warp7MmaSimtINS6_ILi32ELi64ELi8EEESD_SN_SD_SF_SD_SF_NSX_13MmaSimtPolicyINSB_ILi4ELi8EEENSE_19RowMajorInterleavedILi2EEENS6_ILi8ELi8ELi1EEEEELi1ELNS_16ComplexTransformE0ELS16_0EbEENSB_ILi8ELi0EEENSB_ILi0ELi0EEELi1EEENS_21NumericArrayConverterISD_SD_Li4ELNS_15FloatRoundStyleE2ENS8_6thread14UnaryTransform8IdentityEEES1G_bEENS_8epilogue11threadblock8EpilogueIS7_S17_Li1ENS1J_22PredicatedTileIteratorINS1J_26OutputTileOptimalThreadMapINS1J_15OutputTileShapeILi128ELi1ELi4ELi4ELi1EEENS1N_ILi1ELi8ELi1ELi1ELi8EEELi256ELi1ELi16EEESD_Lb0ESK_Lb0EEENS1I_4warp20FragmentIteratorSimtISZ_NS1_6thread3MmaIS14_SD_SN_SD_SF_SD_SF_NS_4arch13OpMultiplyAddEbEESF_S15_EENS1S_16TileIteratorSimtISZ_S1Y_SD_SF_S15_EENS1J_18SharedLoadIteratorINS1Q_18CompactedThreadMapESD_Li2EEENS1I_6thread17LinearCombinationISD_Li1ESD_SD_LNS25_9ScaleType4KindE0ELS1C_2ESD_EENSB_ILi0ELi33EEELi1ELi1EEENS4_30GemmIdentityThreadblockSwizzleILi1EEELb0EEEEEvNT_6ParamsE,@"STO_CUDA_ENTRY STV_DEFAULT"
_ZN7cutlass6KernelINS_4gemm6kernel4GemmINS1_11threadblock12MmaPipelinedINS1_9GemmShapeILi128ELi128ELi8EEENS_9transform11threadblock22PredicatedTileIteratorINS_11MatrixShapeILi128ELi8EEENS_6half_tENS_6layout8RowMajorELi1ENS8_30PitchLinearStripminedThreadMapINS_16PitchLinearShapeILi8ELi128EEELi256ELi1EEELi1ELb0ENSE_9NoPermuteEEENS9_19RegularTileIteratorISC_SD_NSE_11ColumnMajorELi1ENS8_33TransposePitchLinearThreadMapSimtISJ_EELi2EEENSA_INSB_ILi8ELi128EEESD_SF_Li0ENSG_INSH_ILi128ELi8EEELi256ELi1EEELi1ELb0ESK_EENSM_ISR_SD_SF_Li0EST_Li2EEESD_SF_NS4_9MmaPolicyINS1_4warp7MmaSimtINS6_ILi32ELi64ELi8EEESD_SN_SD_SF_SD_SF_NSX_13MmaSimtPolicyINSB_ILi4ELi8EEENSE_19RowMajorInterleavedILi2EEENS6_ILi8ELi8ELi1EEEEELi1ELNS_16ComplexTransformE0ELS16_0EbEENSB_ILi8ELi0EEENSB_ILi0ELi0EEELi1EEENS_21NumericArrayConverterISD_SD_Li4ELNS_15FloatRoundStyleE2ENS8_6thread14UnaryTransform8IdentityEEES1G_bEENS_8epilogue11threadblock8EpilogueIS7_S17_Li1ENS1J_22PredicatedTileIteratorINS1J_26OutputTileOptimalThreadMapINS1J_15OutputTileShapeILi128ELi1ELi4ELi4ELi1EEENS1N_ILi1ELi8ELi1ELi1ELi8EEELi256ELi1ELi16EEESD_Lb0ESK_Lb0EEENS1I_4warp20FragmentIteratorSimtISZ_NS1_6thread3MmaIS14_SD_SN_SD_SF_SD_SF_NS_4arch13OpMultiplyAddEbEESF_S15_EENS1S_16TileIteratorSimtISZ_S1Y_SD_SF_S15_EENS1J_18SharedLoadIteratorINS1Q_18CompactedThreadMapESD_Li2EEENS1I_6thread17LinearCombinationISD_Li1ESD_SD_LNS25_9ScaleType4KindE0ELS1C_2ESD_EENSB_ILi0ELi33EEELi1ELi1EEENS4_30GemmIdentityThreadblockSwizzleILi1EEELb0EEEEEvNT_6ParamsE:
[----:B------:R-:W-:Y:S01]  /*0000*/  LDC R1, c[0x0][0x37c] ;  /* 0x0000df00ff017b82 */ /* 0x000fe20000000800 */
[----:B------:R-:W0:Y:S07]  /*0010*/  S2R R0, SR_CTAID.Y ;  /* 0x0000000000007919 */ /* 0x000e2e0000002600 */
[----:B------:R-:W1:Y:S01]  /*0020*/  LDC R4, c[0x0][0x398] ;  /* 0x0000e600ff047b82 */ /* 0x000e620000000800 */
[----:B------:R-:W-:Y:S01]  /*0030*/  IMAD.MOV.U32 R3, RZ, RZ, -0x1 ;  /* 0xffffffffff037424 */ /* 0x000fe200078e00ff */
[----:B------:R-:W2:Y:S01]  /*0040*/  LDCU UR4, c[0x0][0x390] ;  /* 0x00007200ff0477ac */ /* 0x000ea20008000800 */
[----:B------:R-:W3:Y:S01]  /*0050*/  S2R R5, SR_CTAID.X ;  /* 0x0000000000057919 */ /* 0x000ee20000002500 */
[----:B------:R-:W4:Y:S02]  /*0060*/  LDCU UR5, c[0x0][0x38c] ;  /* 0x00007180ff0577ac */ /* 0x000f240008000800 */
[----:B-1----:R-:W-:-:S02]  /*0070*/  SHF.L.U32 R2, R3, R4, RZ ;  /* 0x0000000403027219 */ /* 0x002fc400000006ff */
[----:B0-----:R-:W-:Y:S02]  /*0080*/  SHF.L.U32 R0, R0, R4, RZ ;  /* 0x0000000400007219 */ /* 0x001fe400000006ff */
[----:B---3--:R-:W-:Y:S02]  /*0090*/  LOP3.LUT R3, R5, R2, RZ, 0x30, !PT ;  /* 0x0000000205037212 */ /* 0x008fe400078e30ff */
[----:B------:R-:W-:-:S03]  /*00a0*/  SHF.R.U32.HI R2, RZ, R4, R5 ;  /* 0x00000004ff027219 */ /* 0x000fc60000011605 */
[----:B------:R-:W-:-:S05]  /*00b0*/  IMAD.IADD R0, R0, 0x1, R3 ;  /* 0x0000000100007824 */ /* 0x000fca00078e0203 */
[----:B--2---:R-:W-:-:S04]  /*00c0*/  ISETP.GE.AND P0, PT, R0, UR4, PT ;  /* 0x0000000400007c0c */ /* 0x004fc8000bf06270 */
[----:B----4-:R-:W-:-:S13]  /*00d0*/  ISETP.GE.OR P0, PT, R2, UR5, P0 ;  /* 0x0000000502007c0c */ /* 0x010fda0008706670 */
[----:B------:R-:W-:Y:S05]  /*00e0*/  @P0 EXIT ;  /* 0x000000000000094d */ /* 0x000fea0003800000 */
[----:B------:R-:W0:Y:S01]  /*00f0*/  S2UR UR4, SR_CTAID.Z ;  /* 0x00000000000479c3 */ /* 0x000e220000002700 */
[----:B------:R-:W1:Y:S01]  /*0100*/  LDCU UR5, c[0x0][0x388] ;  /* 0x00007100ff0577ac */ /* 0x000e620008000800 */
[----:B------:R-:W2:Y:S01]  /*0110*/  S2R R5, SR_TID.X ;  /* 0x0000000000057919 */ /* 0x000ea20000002100 */
[----:B------:R-:W-:Y:S01]  /*0120*/  PRMT R18, RZ, 0x7610, R18 ;  /* 0x00007610ff127816 */ /* 0x000fe20000000012 */
[----:B------:R-:W3:Y:S04]  /*0130*/  LDCU.64 UR14, c[0x0][0x380] ;  /* 0x00007000ff0e77ac */ /* 0x000ee80008000a00 */
[----:B------:R-:W0:Y:S01]  /*0140*/  LDC R7, c[0x0][0x4d0] ;  /* 0x00013400ff077b82 */ /* 0x000e220000000800 */
[----:B------:R-:W4:Y:S01]  /*0150*/  LDCU.64 UR6, c[0x0][0x3c0] ;  /* 0x00007800ff0677ac */ /* 0x000f220008000a00 */
[----:B------:R-:W5:Y:S01]  /*0160*/  LDCU.64 UR16, c[0x0][0x3d0] ;  /* 0x00007a00ff1077ac */ /* 0x000f620008000a00 */
[----:B------:R-:W3:Y:S01]  /*0170*/  LDCU.64 UR12, c[0x0][0x358] ;  /* 0x00006b00ff0c77ac */ /* 0x000ee20008000a00 */
[----:B------:R-:W3:Y:S01]  /*0180*/  LDCU.64 UR8, c[0x0][0x3f0] ;  /* 0x00007e00ff0877ac */ /* 0x000ee20008000a00 */
[----:B------:R-:W3:Y:S01]  /*0190*/  LDCU.64 UR18, c[0x0][0x3a8] ;  /* 0x00007500ff1277ac */ /* 0x000ee20008000a00 */
[----:B------:R-:W3:Y:S01]  /*01a0*/  LDCU.64 UR20, c[0x0][0x3d8] ;  /* 0x00007b00ff1477ac */ /* 0x000ee20008000a00 */
[----:B0-----:R-:W-:Y:S01]  /*01b0*/  IMAD R4, R7, UR4, RZ ;  /* 0x0000000407047c24 */ /* 0x001fe2000f8e02ff */
[----:B--2---:R-:W-:-:S02]  /*01c0*/  LOP3.LUT R9, R5, 0x7, RZ, 0xc0, !PT ;  /* 0x0000000705097812 */ /* 0x004fc400078ec0ff */
[----:B------:R-:W-:Y:S02]  /*01d0*/  SHF.R.U32.HI R32, RZ, 0x3, R5 ;  /* 0x00000003ff207819 */ /* 0x000fe40000011605 */
[C---:B-1----:R-:W-:Y:S01]  /*01e0*/  VIADDMNMX R7, R4.reuse, R7, UR5, PT ;  /* 0x0000000504077e46 */ /* 0x042fe2000b800107 */
[----:B------:R-:W0:Y:S01]  /*01f0*/  LDCU.64 UR4, c[0x0][0x3a0] ;  /* 0x00007400ff0477ac */ /* 0x000e220008000a00 */
[----:B------:R-:W-:Y:S01]  /*0200*/  IMAD.IADD R12, R4, 0x1, R9 ;  /* 0x00000001040c7824 */ /* 0x000fe200078e0209 */
[----:B------:R-:W-:Y:S02]  /*0210*/  LOP3.LUT R15, R5, 0x7f, RZ, 0xc0, !PT ;  /* 0x0000007f050f7812 */ /* 0x000fe400078ec0ff */
[----:B------:R-:W-:Y:S02]  /*0220*/  IMAD.IADD R6, R7, 0x1, -R4 ;  /* 0x0000000107067824 */ /* 0x000fe400078e0a04 */
[----:B------:R-:W-:Y:S01]  /*0230*/  SHF.R.S32.HI R13, RZ, 0x1f, R12 ;  /* 0x0000001fff0d7819 */ /* 0x000fe2000001140c */
[----:B------:R-:W-:-:S02]  /*0240*/  IMAD R14, R0, 0x80, R15 ;  /* 0x00000080000e7824 */ /* 0x000fc400078e020f */
[----:B------:R-:W-:-:S03]  /*0250*/  SHF.R.S32.HI R3, RZ, 0x1f, R6 ;  /* 0x0000001fff037819 */ /* 0x000fc60000011406 */
[----:B------:R-:W-:Y:S02]  /*0260*/  SHF.R.S32.HI R15, RZ, 0x1f, R14 ;  /* 0x0000001fff0f7819 */ /* 0x000fe4000001140e */
[----:B------:R-:W-:-:S04]  /*0270*/  LEA.HI R3, R3, R6, RZ, 0x3 ;  /* 0x0000000603037211 */ /* 0x000fc800078f18ff */
[----:B------:R-:W-:-:S05]  /*0280*/  LOP3.LUT R3, R3, 0xfffffff8, RZ, 0xc0, !PT ;  /* 0xfffffff803037812 */ /* 0x000fca00078ec0ff */
[----:B------:R-:W-:Y:S02]  /*0290*/  IMAD.IADD R8, R6, 0x1, -R3 ;  /* 0x0000000106087824 */ /* 0x000fe400078e0a03 */
[----:B------:R-:W-:-:S03]  /*02a0*/  IMAD.SHL.U32 R3, R2, 0x80, RZ ;  /* 0x0000008002037824 */ /* 0x000fc600078e00ff */
[----:B------:R-:W-:Y:S02]  /*02b0*/  ISETP.NE.AND P0, PT, R8, RZ, PT ;  /* 0x000000ff0800720c */ /* 0x000fe40003f05270 */
[----:B------:R-:W-:Y:S02]  /*02c0*/  LOP3.LUT R19, R32, R3, RZ, 0xfc, !PT ;  /* 0x0000000320137212 */ /* 0x000fe400078efcff */
[----:B------:R-:W-:Y:S02]  /*02d0*/  SEL R8, R8, 0x8, P0 ;  /* 0x0000000808087807 */ /* 0x000fe40000000000 */
[----:B------:R-:W-:Y:S01]  /*02e0*/  LEA.HI R3, R5, R4, RZ, 0x19 ;  /* 0x0000000405037211 */ /* 0x000fe200078fc8ff */
[C---:B0-----:R-:W-:Y:S01]  /*02f0*/  IMAD.WIDE.U32 R10, R19.reuse, UR4, R12 ;  /* 0x00000004130a7c25 */ /* 0x041fe2000f8e000c */
[----:B------:R-:W-:Y:S02]  /*0300*/  VIADDMNMX R7, R4, R8, R7, PT ;  /* 0x0000000804077246 */ /* 0x000fe40003800107 */
[----:B------:R-:W-:Y:S01]  /*0310*/  SHF.R.S32.HI R4, RZ, 0x1f, R3 ;  /* 0x0000001fff047819 */ /* 0x000fe20000011403 */
[----:B------:R-:W-:Y:S01]  /*0320*/  IMAD R11, R19, UR5, R11 ;  /* 0x00000005130b7c24 */ /* 0x000fe2000f8e020b */
[----:B------:R-:W-:Y:S01]  /*0330*/  ISETP.GE.AND P0, PT, R12, R7, PT ;  /* 0x000000070c00720c */ /* 0x000fe20003f06270 */
[----:B-----5:R-:W-:Y:S01]  /*0340*/  IMAD.WIDE.U32 R12, R3, UR16, R14 ;  /* 0x00000010030c7c25 */ /* 0x020fe2000f8e000e */
[----:B----4-:R-:W-:-:S02]  /*0350*/  LEA R16, P1, R10, UR6, 0x1 ;  /* 0x000000060a107c11 */ /* 0x010fc4000f8208ff */
[----:B---3--:R-:W-:Y:S01]  /*0360*/  ISETP.LT.AND P2, PT, R19, UR14, !P0 ;  /* 0x0000000e13007c0c */ /* 0x008fe2000c741270 */
[----:B------:R-:W-:Y:S01]  /*0370*/  IMAD R4, R4, UR16, RZ ;  /* 0x0000001004047c24 */ /* 0x000fe2000f8e02ff */
[----:B------:R-:W-:Y:S02]  /*0380*/  LEA.HI.X R17, R10, UR7, R11, 0x1, P1 ;  /* 0x000000070a117c11 */ /* 0x000fe400088f0c0b */
[----:B------:R-:W-:Y:S01]  /*0390*/  LEA R20, P3, R12, UR8, 0x1 ;  /* 0x000000080c147c11 */ /* 0x000fe2000f8608ff */
[----:B------:R-:W-:Y:S01]  /*03a0*/  IMAD R15, R3, UR17, R4 ;  /* 0x00000011030f7c24 */ /* 0x000fe2000f8e0204 */
[----:B------:R-:W-:-:S03]  /*03b0*/  ISETP.GE.AND P1, PT, R14, UR15, PT ;  /* 0x0000000f0e007c0c */ /* 0x000fc6000bf26270 */
[----:B------:R-:W-:-:S04]  /*03c0*/  IMAD.IADD R11, R13, 0x1, R15 ;  /* 0x000000010d0b7824 */ /* 0x000fc800078e020f */
[----:B------:R0:W2:Y:S01]  /*03d0*/  @P2 LDG.E.LTC128B.U16 R18, desc[UR12][R16.64] ;  /* 0x0000000c10122981 */ /* 0x0000a2000c1e1520 */
[----:B------:R-:W-:Y:S01]  /*03e0*/  IADD3 R10, P2, PT, R16, UR18, RZ ;  /* 0x00000012100a7c10 */ /* 0x000fe2000ff5e0ff */
[C---:B------:R-:W-:Y:S01]  /*03f0*/  VIADD R4, R19.reuse, 0x20 ;  /* 0x0000002013047836 */ /* 0x040fe20000000000 */
[----:B------:R-:W-:Y:S01]  /*0400*/  LEA.HI.X R21, R12, UR9, R11, 0x1, P3 ;  /* 0x000000090c157c11 */ /* 0x000fe200098f0c0b */
[----:B------:R-:W-:Y:S01]  /*0410*/  VIADD R25, R19, 0x40 ;  /* 0x0000004013197836 */ /* 0x000fe20000000000 */
[----:B------:R-:W-:Y:S01]  /*0420*/  IADD3.X R11, PT, PT, R17, UR19, RZ, P2, !PT ;  /* 0x00000013110b7c10 */ /* 0x000fe200097fe4ff */
[----:B------:R-:W-:Y:S01]  /*0430*/  VIADD R27, R19, 0x60 ;  /* 0x00000060131b7836 */ /* 0x000fe20000000000 */
[----:B------:R-:W-:Y:S02]  /*0440*/  IADD3 R12, P3, PT, R10, UR18, RZ ;  /* 0x000000120a0c7c10 */ /* 0x000fe4000ff7e0ff */
[----:B------:R-:W-:Y:S01]  /*0450*/  PRMT R28, RZ, 0x7610, R28 ;  /* 0x00007610ff1c7816 */ /* 0x000fe2000000001c */
[C---:B------:R-:W-:Y:S01]  /*0460*/  VIADD R14, R3.reuse, 0x2 ;  /* 0x00000002030e7836 */ /* 0x040fe20000000000 */
[----:B------:R-:W-:Y:S01]  /*0470*/  ISETP.LT.AND P2, PT, R4, UR14, !P0 ;  /* 0x0000000e04007c0c */ /* 0x000fe2000c741270 */
[----:B------:R-:W-:Y:S01]  /*0480*/  VIADD R22, R3, 0x4 ;  /* 0x0000000403167836 */ /* 0x000fe20000000000 */
[----:B------:R-:W-:-:S02]  /*0490*/  IADD3.X R13, PT, PT, R11, UR19, RZ, P3, !PT ;  /* 0x000000130b0d7c10 */ /* 0x000fc40009ffe4ff */
[----:B------:R-:W-:Y:S02]  /*04a0*/  PRMT R26, RZ, 0x7610, R26 ;  /* 0x00007610ff1a7816 */ /* 0x000fe4000000001a */
[----:B------:R-:W-:Y:S02]  /*04b0*/  PRMT R24, RZ, 0x7610, R24 ;  /* 0x00007610ff187816 */ /* 0x000fe40000000018 */
[----:B------:R-:W-:Y:S02]  /*04c0*/  PRMT R30, RZ, 0x7610, R30 ;  /* 0x00007610ff1e7816 */ /* 0x000fe4000000001e */
[----:B------:R-:W-:Y:S02]  /*04d0*/  PRMT R36, RZ, 0x7610, R36 ;  /* 0x00007610ff247816 */ /* 0x000fe40000000024 */
[----:B------:R-:W-:Y:S01]  /*04e0*/  PRMT R34, RZ, 0x7610, R34 ;  /* 0x00007610ff227816 */ /* 0x000fe20000000022 */
[----:B------:R-:W3:Y:S01]  /*04f0*/  @P2 LDG.E.LTC128B.U16 R28, desc[UR12][R10.64] ;  /* 0x0000000c0a1c2981 */ /* 0x000ee2000c1e1520 */
[----:B------:R-:W-:-:S02]  /*0500*/  ISETP.LT.AND P3, PT, R25, UR14, !P0 ;  /* 0x0000000e19007c0c */ /* 0x000fc4000c761270 */
[----:B------:R-:W-:Y:S01]  /*0510*/  PRMT R38, RZ, 0x7610, R38 ;  /* 0x00007610ff267816 */ /* 0x000fe20000000026 */
[----:B------:R-:W1:Y:S01]  /*0520*/  S2UR UR5, SR_CgaCtaId ;  /* 0x00000000000579c3 */ /* 0x000e620000008800 */
[-C--:B------:R-:W-:Y:S01]  /*0530*/  ISETP.LT.AND P6, PT, R3, R7.reuse, !P1 ;  /* 0x000000070300720c */ /* 0x080fe20004fc1270 */
[----:B------:R-:W-:Y:S01]  /*0540*/  UMOV UR4, 0x400 ;  /* 0x0000040000047882 */ /* 0x000fe20000000000 */
[----:B------:R-:W-:Y:S01]  /*0550*/  ISETP.LT.AND P0, PT, R27, UR14, !P0 ;  /* 0x0000000e1b007c0c */ /* 0x000fe2000c701270 */
[----:B------:R-:W4:Y:S01]  /*0560*/  LDCU.128 UR8, c[0x0][0x3e0] ;  /* 0x00007c00ff0877ac */ /* 0x000f220008000c00 */
[-C--:B------:R-:W-:Y:S01]  /*0570*/  ISETP.LT.AND P4, PT, R14, R7.reuse, !P1 ;  /* 0x000000070e00720c */ /* 0x080fe20004f81270 */
[----:B------:R-:W-:Y:S01]  /*0580*/  VIADD R14, R3, 0x6 ;  /* 0x00000006030e7836 */ /* 0x000fe20000000000 */
[----:B------:R-:W-:Y:S02]  /*0590*/  ISETP.LT.AND P5, PT, R22, R7, !P1 ;  /* 0x000000071600720c */ /* 0x000fe40004fa1270 */
[----:B0-----:R-:W-:Y:S01]  /*05a0*/  IADD3 R16, P2, PT, R12, UR18, RZ ;  /* 0x000000120c107c10 */ /* 0x001fe2000ff5e0ff */
[----:B------:R-:W5:Y:S01]  /*05b0*/  @P3 LDG.E.LTC128B.U16 R26, desc[UR12][R12.64] ;  /* 0x0000000c0c1a3981 */ /* 0x000f62000c1e1520 */
[----:B------:R-:W-:-:S02]  /*05c0*/  IADD3 R22, P3, PT, R20, UR20, RZ ;  /* 0x0000001414167c10 */ /* 0x000fc4000ff7e0ff */
[----:B------:R-:W-:Y:S01]  /*05d0*/  IADD3.X R17, PT, PT, R13, UR19, RZ, P2, !PT ;  /* 0x000000130d117c10 */ /* 0x000fe200097fe4ff */
[----:B------:R0:W5:Y:S01]  /*05e0*/  @P6 LDG.E.LTC128B.U16 R24, desc[UR12][R20.64] ;  /* 0x0000000c14186981 */ /* 0x000162000c1e1520 */
[----:B------:R-:W-:Y:S02]  /*05f0*/  IADD3.X R23, PT, PT, R21, UR21, RZ, P3, !PT ;  /* 0x0000001515177c10 */ /* 0x000fe40009ffe4ff */
[----:B------:R-:W-:Y:S01]  /*0600*/  ISETP.LT.AND P2, PT, R14, R7, !P1 ;  /* 0x000000070e00720c */ /* 0x000fe20004f41270 */
[----:B------:R-:W5:Y:S04]  /*0610*/  @P0 LDG.E.LTC128B.U16 R30, desc[UR12][R16.64] ;  /* 0x0000000c101e0981 */ /* 0x000f68000c1e1520 */
[----:B------:R4:W5:Y:S01]  /*0620*/  @P4 LDG.E.LTC128B.U16 R36, desc[UR12][R22.64] ;  /* 0x0000000c16244981 */ /* 0x000962000c1e1520 */
[----:B0-----:R-:W-:-:S04]  /*0630*/  IADD3 R20, P3, PT, R22, UR20, RZ ;  /* 0x0000001416147c10 */ /* 0x001fc8000ff7e0ff */
[----:B------:R-:W-:Y:S02]  /*0640*/  IADD3.X R21, PT, PT, R23, UR21, RZ, P3, !PT ;  /* 0x0000001517157c10 */ /* 0x000fe40009ffe4ff */
[----:B------:R-:W-:Y:S02]  /*0650*/  IADD3 R14, P0, PT, R20, UR20, RZ ;  /* 0x00000014140e7c10 */ /* 0x000fe4000ff1e0ff */
[----:B------:R-:W-:Y:S01]  /*0660*/  SHF.R.U32.HI R10, RZ, 0x5, R5 ;  /* 0x00000005ff0a7819 */ /* 0x000fe20000011605 */
[----:B------:R0:W5:Y:S01]  /*0670*/  @P5 LDG.E.LTC128B.U16 R34, desc[UR12][R20.64] ;  /* 0x0000000c14225981 */ /* 0x000162000c1e1520 */
[----:B------:R-:W-:Y:S01]  /*0680*/  IADD3.X R15, PT, PT, R21, UR21, RZ, P0, !PT ;  /* 0x00000015150f7c10 */ /* 0x000fe200087fe4ff */
[----:B------:R-:W-:Y:S01]  /*0690*/  IMAD R7, R9, 0x88, R32 ;  /* 0x0000008809077824 */ /* 0x000fe200078e0220 */
[----:B-1----:R-:W-:Y:S01]  /*06a0*/  ULEA UR4, UR5, UR4, 0x18 ;  /* 0x0000000405047291 */ /* 0x002fe2000f8ec0ff */
[----:B------:R-:W-:Y:S01]  /*06b0*/  IMAD.SHL.U32 R11, R5, 0x8, RZ ;  /* 0x00000008050b7824 */ /* 0x000fe200078e00ff */
[----:B----4-:R-:W1:Y:S01]  /*06c0*/  LDC.64 R22, c[0x0][0x3b0] ;  /* 0x0000ec00ff167b82 */ /* 0x010e620000000a00 */
[----:B------:R4:W5:Y:S04]  /*06d0*/  @P2 LDG.E.LTC128B.U16 R38, desc[UR12][R14.64] ;  /* 0x0000000c0e262981 */ /* 0x000968000c1e1520 */
[----:B------:R-:W0:Y:S01]  /*06e0*/  SHFL.IDX PT, R10, R10, RZ, 0x1f ;  /* 0x00001fff0a0a7589 */ /* 0x000e2200000e0000 */
[----:B------:R-:W-:Y:S01]  /*06f0*/  IMAD.U32 R12, RZ, RZ, UR4 ;  /* 0x00000004ff0c7e24 */ /* 0x000fe2000f8e00ff */
[----:B------:R-:W-:-:S02]  /*0700*/  LOP3.LUT R11, R11, 0x70, RZ, 0xc0, !PT ;  /* 0x000000700b0b7812 */ /* 0x000fc400078ec0ff */
[----:B------:R-:W-:Y:S02]  /*0710*/  ISETP.GE.AND P0, PT, R19, UR14, PT ;  /* 0x0000000e13007c0c */ /* 0x000fe4000bf06270 */
[----:B0-----:R-:W-:-:S04]  /*0720*/  SHF.R.S32.HI R3, RZ, 0x1f, R10 ;  /* 0x0000001fff037819 */ /* 0x001fc8000001140a */
[----:B------:R-:W-:-:S04]  /*0730*/  LEA.HI R3, R3, R10, RZ, 0x3 ;  /* 0x0000000a03037211 */ /* 0x000fc800078f18ff */
[----:B------:R-:W-:-:S05]  /*0740*/  LOP3.LUT R9, R3, 0xfff8, RZ, 0xc0, !PT ;  /* 0x0000fff803097812 */ /* 0x000fca00078ec0ff */
[----:B------:R-:W-:Y:S01]  /*0750*/  IMAD.IADD R9, R10, 0x1, -R9 ;  /* 0x000000010a097824 */ /* 0x000fe200078e0a09 */
[----:B------:R-:W-:-:S04]  /*0760*/  IADD3 R13, PT, PT, R11, 0x1100, R12 ;  /* 0x000011000b0d7810 */ /* 0x000fc80007ffe00c */
[----:B------:R-:W-:Y:S02]  /*0770*/  PRMT R19, R9, 0x8880, RZ ;  /* 0x0000888009137816 */ /* 0x000fe400000000ff */
[----:B------:R-:W-:Y:S02]  /*0780*/  SEL R10, RZ, 0x1, P1 ;  /* 0x00000001ff0a7807 */ /* 0x000fe40000800000 */
[----:B------:R-:W-:Y:S02]  /*0790*/  SEL R11, RZ, 0x2, P1 ;  /* 0x00000002ff0b7807 */ /* 0x000fe40000800000 */
[----:B------:R-:W-:Y:S02]  /*07a0*/  SEL R12, RZ, 0x4, P1 ;  /* 0x00000004ff0c7807 */ /* 0x000fe40000800000 */
[----:B------:R-:W-:Y:S02]  /*07b0*/  ISETP.GE.AND P2, PT, R4, UR14, PT ;  /* 0x0000000e04007c0c */ /* 0x000fe4000bf46270 */
[----:B------:R-:W-:-:S02]  /*07c0*/  ISETP.GE.AND P3, PT, R25, UR14, PT ;  /* 0x0000000e19007c0c */ /* 0x000fc4000bf66270 */
[----:B------:R-:W-:Y:S02]  /*07d0*/  PRMT R4, R19, 0x7710, RZ ;  /* 0x0000771013047816 */ /* 0x000fe400000000ff */
[----:B------:R-:W-:Y:S02]  /*07e0*/  IADD3 R19, PT, PT, R12, R11, R10 ;  /* 0x0000000b0c137210 */ /* 0x000fe40007ffe00a */
[----:B------:R-:W-:Y:S02]  /*07f0*/  SEL R10, RZ, 0x1, P0 ;  /* 0x00000001ff0a7807 */ /* 0x000fe40000000000 */
[----:B------:R-:W-:Y:S02]  /*0800*/  SEL R11, RZ, 0x2, P2 ;  /* 0x00000002ff0b7807 */ /* 0x000fe40001000000 */
[----:B------:R-:W-:Y:S02]  /*0810*/  SHF.R.U32.HI R4, RZ, 0xd, R4 ;  /* 0x0000000dff047819 */ /* 0x000fe40000011604 */
[----:B------:R-:W-:-:S02]  /*0820*/  SEL R12, RZ, 0x4, P3 ;  /* 0x00000004ff0c7807 */ /* 0x000fc40001800000 */
[----:B------:R-:W-:Y:S02]  /*0830*/  SEL R20, RZ, 0x8, P1 ;  /* 0x00000008ff147807 */ /* 0x000fe40000800000 */
[----:B------:R-:W-:Y:S02]  /*0840*/  LOP3.LUT R4, R4, 0x3, RZ, 0xc0, !PT ;  /* 0x0000000304047812 */ /* 0x000fe400078ec0ff */
[----:B------:R-:W-:Y:S01]  /*0850*/  IADD3 R12, PT, PT, R12, R11, R10 ;  /* 0x0000000b0c0c7210 */ /* 0x000fe20007ffe00a */
[----:B------:R-:W-:Y:S02]  /*0860*/  IMAD.IADD R10, R19, 0x1, R20 ;  /* 0x00000001130a7824 */ /* 0x000fe400078e0214 */
[----:B------:R-:W1:Y:S01]  /*0870*/  LDC.64 R20, c[0x0][0x3b8] ;  /* 0x0000ee00ff147b82 */ /* 0x000e620000000a00 */
[----:B------:R-:W-:Y:S01]  /*0880*/  IMAD.IADD R4, R9, 0x1, R4 ;  /* 0x0000000109047824 */ /* 0x000fe200078e0204 */
[----:B------:R-:W-:-:S04]  /*0890*/  SHF.R.S32.HI R25, RZ, 0x1f, R8 ;  /* 0x0000001fff197819 */ /* 0x000fc80000011408 */
[----:B------:R-:W-:Y:S01]  /*08a0*/  LOP3.LUT R11, R4, 0xfc, RZ, 0xc0, !PT ;  /* 0x000000fc040b7812 */ /* 0x000fe200078ec0ff */
[----:B------:R-:W-:Y:S01]  /*08b0*/  IMAD R25, R25, UR16, RZ ;  /* 0x0000001019197c24 */ /* 0x000fe2000f8e02ff */
[----:B------:R-:W-:Y:S01]  /*08c0*/  UIADD3 UR5, UP0, UPT, UR8, -UR10, URZ ;  /* 0x8000000a08057290 */ /* 0x000fe2000ff1e0ff */
[----:B------:R-:W-:Y:S01]  /*08d0*/  ISETP.GE.AND P0, PT, R27, UR14, PT ;  /* 0x0000000e1b007c0c */ /* 0x000fe2000bf06270 */
[----:B------:R-:W-:-:S04]  /*08e0*/  IMAD.WIDE.U32 R40, R8, UR16, RZ ;  /* 0x0000001008287c25 */ /* 0x000fc8000f8e00ff */
[----:B------:R-:W-:Y:S02]  /*08f0*/  IMAD.MOV R11, RZ, RZ, -R11 ;  /* 0x000000ffff0b7224 */ /* 0x000fe400078e0a0b */
[----:B------:R-:W-:Y:S01]  /*0900*/  IMAD R25, R8, UR17, R25 ;  /* 0x0000001108197c24 */ /* 0x000fe2000f8e0219 */
[----:B------:R-:W-:Y:S01]  /*0910*/  UIADD3.X UR6, UPT, UPT, UR9, ~UR11, URZ, UP0, !UPT ;  /* 0x8000000b09067290 */ /* 0x000fe200087fe4ff */
[----:B------:R-:W-:Y:S02]  /*0920*/  SEL R19, RZ, 0x8, P0 ;  /* 0x00000008ff137807 */ /* 0x000fe40000000000 */
[----:B------:R-:W-:Y:S01]  /*0930*/  PRMT R32, R11, 0x7710, RZ ;  /* 0x000077100b207816 */ /* 0x000fe200000000ff */
[----:B------:R-:W-:Y:S01]  /*0940*/  IMAD.IADD R41, R41, 0x1, R25 ;  /* 0x0000000129297824 */ /* 0x000fe200078e0219 */
[----:B------:R-:W-:-:S04]  /*0950*/  LEA R11, P0, R40, UR5, 0x1 ;  /* 0x00000005280b7c11 */ /* 0x000fc8000f8008ff */
[----:B------:R-:W-:Y:S02]  /*0960*/  LEA.HI.X R41, R40, UR6, R41, 0x1, P0 ;  /* 0x0000000628297c11 */ /* 0x000fe400080f0c29 */
[----:B-1----:R-:W-:Y:S01]  /*0970*/  IADD3 R20, P0, PT, R22, -R20, RZ ;  /* 0x8000001416147210 */ /* 0x002fe20007f1e0ff */
[----:B------:R-:W-:Y:S01]  /*0980*/  IMAD.IADD R9, R9, 0x1, R32 ;  /* 0x0000000109097824 */ /* 0x000fe200078e0220 */
[----:B------:R-:W0:Y:S03]  /*0990*/  LDCU.64 UR6, c[0x0][0x4b8] ;  /* 0x00009700ff0677ac */ /* 0x000e260008000a00 */
[----:B------:R-:W-:Y:S01]  /*09a0*/  IMAD.X R21, R23, 0x1, ~R21, P0 ;  /* 0x0000000117157824 */ /* 0x000fe200000e0e15 */
[----:B------:R-:W-:Y:S01]  /*09b0*/  PRMT R4, R4, 0x8880, RZ ;  /* 0x0000888004047816 */ /* 0x000fe200000000ff */
[----:B------:R-:W-:-:S03]  /*09c0*/  IMAD.WIDE R20, R8, 0x2, R20 ;  /* 0x0000000208147825 */ /* 0x000fc600078e0214 */
[----:B------:R-:W-:Y:S01]  /*09d0*/  SHF.R.S32.HI R4, RZ, 0x2, R4 ;  /* 0x00000002ff047819 */ /* 0x000fe20000011404 */
[----:B------:R-:W-:Y:S01]  /*09e0*/  IMAD.IADD R12, R12, 0x1, R19 ;  /* 0x000000010c0c7824 */ /* 0x000fe200078e0213 */
[----:B------:R-:W-:Y:S02]  /*09f0*/  IADD3 R66, P0, PT, R20, R16, RZ ;  /* 0x0000001014427210 */ /* 0x000fe40007f1e0ff */
[----:B------:R-:W-:Y:S01]  /*0a00*/  PRMT R19, R9, 0x8880, RZ ;  /* 0x0000888009137816 */ /* 0x000fe200000000ff */
[----:B------:R-:W-:Y:S01]  /*0a10*/  IMAD.SHL.U32 R9, R5, 0x10, RZ ;  /* 0x0000001005097824 */ /* 0x000fe200078e00ff */
[----:B------:R-:W-:Y:S01]  /*0a20*/  IADD3 R32, P1, PT, R11, R14, RZ ;  /* 0x0000000e0b207210 */ /* 0x000fe20007f3e0ff */
[----:B------:R-:W-:Y:S01]  /*0a30*/  IMAD.X R64, R21, 0x1, R17, P0 ;  /* 0x0000000115407824 */ /* 0x000fe200000e0611 */
[----:B------:R-:W-:Y:S01]  /*0a40*/  PRMT R4, R4, 0x9910, RZ ;  /* 0x0000991004047816 */ /* 0x000fe200000000ff */
[----:B------:R-:W-:Y:S01]  /*0a50*/  IMAD.SHL.U32 R11, R5, 0x2, RZ ;  /* 0x00000002050b7824 */ /* 0x000fe200078e00ff */
[----:B------:R-:W-:-:S02]  /*0a60*/  SHF.R.S32.HI R3, RZ, 0x3, R3 ;  /* 0x00000003ff037819 */ /* 0x000fc40000011403 */
[----:B------:R-:W-:Y:S02]  /*0a70*/  ISETP.GE.AND P0, PT, R6, 0x1, PT ;  /* 0x000000010600780c */ /* 0x000fe40003f06270 */
[----:B----4-:R-:W-:Y:S01]  /*0a80*/  LOP3.LUT R14, R9, 0x10, RZ, 0xc0, !PT ;  /* 0x00000010090e7812 */ /* 0x010fe200078ec0ff */
[----:B------:R-:W-:Y:S01]  /*0a90*/  IMAD R9, R3, 0x10, R4 ;  /* 0x0000001003097824 */ /* 0x000fe200078e0204 */
[----:B------:R-:W-:Y:S01]  /*0aa0*/  LEA R7, R7, UR4, 0x1 ;  /* 0x0000000407077c11 */ /* 0x000fe2000f8e08ff */
[----:B------:R-:W-:Y:S01]  /*0ab0*/  IMAD.SHL.U32 R5, R19, 0x4, RZ ;  /* 0x0000000413057824 */ /* 0x000fe200078e00ff */
[----:B------:R-:W-:Y:S01]  /*0ac0*/  LOP3.LUT R14, R14, 0x20, R11, 0xf8, !PT ;  /* 0x000000200e0e7812 */ /* 0x000fe200078ef80b */
[----:B0-----:R-:W-:Y:S01]  /*0ad0*/  UISETP.NE.U32.AND UP0, UPT, UR6, URZ, UPT ;  /* 0x000000ff0600728c */ /* 0x001fe2000bf05070 */
[----:B------:R-:W-:Y:S02]  /*0ae0*/  IMAD.SHL.U32 R22, R9, 0x8, RZ ;  /* 0x0000000809167824 */ /* 0x000fe400078e00ff */
[----:B------:R-:W-:-:S02]  /*0af0*/  IMAD R40, R3, 0x88, R5 ;  /* 0x0000008803287824 */ /* 0x000fc400078e0205 */
[----:B------:R-:W-:Y:S01]  /*0b00*/  VIADD R9, R14, UR4 ;  /* 0x000000040e097c36 */ /* 0x000fe20008000000 */
[----:B------:R-:W-:Y:S01]  /*0b10*/  UISETP.NE.AND.EX UP0, UPT, UR7, URZ, UPT, UP0 ;  /* 0x000000ff0700728c */ /* 0x000fe2000bf05300 */
[----:B------:R-:W-:Y:S01]  /*0b20*/  VIADD R8, R11, UR4 ;  /* 0x000000040b087c36 */ /* 0x000fe20008000000 */
[----:B------:R-:W-:Y:S01]  /*0b30*/  CS2R R56, SRZ ;  /* 0x0000000000387805 */ /* 0x000fe2000001ff00 */
[----:B------:R-:W-:Y:S01]  /*0b40*/  IMAD R9, R40, 0x10, R9 ;  /* 0x0000001028097824 */ /* 0x000fe200078e0209 */
[----:B------:R-:W-:Y:S01]  /*0b50*/  CS2R R44, SRZ ;  /* 0x00000000002c7805 */ /* 0x000fe2000001ff00 */
[----:B------:R-:W-:Y:S01]  /*0b60*/  IMAD.X R15, R41, 0x1, R15, P1 ;  /* 0x00000001290f7824 */ /* 0x000fe200008e060f */
[----:B------:R-:W-:Y:S01]  /*0b70*/  CS2R R42, SRZ ;  /* 0x00000000002a7805 */ /* 0x000fe2000001ff00 */
[----:B------:R-:W-:Y:S01]  /*0b80*/  IMAD R13, R22, 0x10, R13 ;  /* 0x00000010160d7824 */ /* 0x000fe200078e020d */
[----:B------:R-:W-:Y:S01]  /*0b90*/  CS2R R50, SRZ ;  /* 0x0000000000327805 */ /* 0x000fe2000001ff00 */
[----:B------:R-:W-:Y:S01]  /*0ba0*/  IMAD.MOV.U32 R33, RZ, RZ, RZ ;  /* 0x000000ffff217224 */ /* 0x000fe200078e00ff */
[----:B------:R-:W-:Y:S01]  /*0bb0*/  CS2R R68, SRZ ;  /* 0x0000000000447805 */ /* 0x000fe2000001ff00 */
[----:B------:R-:W-:Y:S01]  /*0bc0*/  IMAD.MOV.U32 R58, RZ, RZ, RZ ;  /* 0x000000ffff3a7224 */ /* 0x000fe200078e00ff */
[----:B------:R-:W-:-:S02]  /*0bd0*/  CS2R R48, SRZ ;  /* 0x0000000000307805 */ /* 0x000fc4000001ff00 */
[----:B------:R-:W-:Y:S01]  /*0be0*/  CS2R R60, SRZ ;  /* 0x00000000003c7805 */ /* 0x000fe2000001ff00 */
[----:B------:R-:W-:Y:S01]  /*0bf0*/  IMAD.MOV.U32 R65, RZ, RZ, RZ ;  /* 0x000000ffff417224 */ /* 0x000fe200078e00ff */
[----:B------:R-:W-:Y:S02]  /*0c00*/  CS2R R46, SRZ ;  /* 0x00000000002e7805 */ /* 0x000fe4000001ff00 */
[----:B------:R-:W-:Y:S02]  /*0c10*/  CS2R R40, SRZ ;  /* 0x0000000000287805 */ /* 0x000fe4000001ff00 */
[----:B------:R-:W-:Y:S01]  /*0c20*/  CS2R R54, SRZ ;  /* 0x0000000000367805 */ /* 0x000fe2000001ff00 */
[----:B------:R-:W-:Y:S02]  /*0c30*/  IMAD.MOV.U32 R62, RZ, RZ, RZ ;  /* 0x000000ffff3e7224 */ /* 0x000fe400078e00ff */
[----:B------:R-:W-:Y:S01]  /*0c40*/  IMAD.MOV.U32 R14, RZ, RZ, RZ ;  /* 0x000000ffff0e7224 */ /* 0x000fe200078e00ff */
[----:B--2---:R-:W-:Y:S04]  /*0c50*/  STS.U16 [R7], R18 ;  /* 0x0000001207007388 */ /* 0x004fe80000000400 */
[----:B---3--:R0:W-:Y:S04]  /*0c60*/  STS.U16 [R7+0x40], R28 ;  /* 0x0000401c07007388 */ /* 0x0081e80000000400 */
[----:B-----5:R-:W-:Y:S01]  /*0c70*/  STS.U16 [R7+0x80], R26 ;  /* 0x0000801a07007388 */ /* 0x020fe20000000400 */
[----:B0-----:R-:W-:-:S03]  /*0c80*/  IMAD.MOV.U32 R28, RZ, RZ, RZ ;  /* 0x000000ffff1c7224 */ /* 0x001fc600078e00ff */
[----:B------:R-:W-:Y:S04]  /*0c90*/  STS.U16 [R7+0xc0], R30 ;  /* 0x0000c01e07007388 */ /* 0x000fe80000000400 */
[----:B------:R-:W-:Y:S04]  /*0ca0*/  STS.U16 [R11+UR4+0x1100], R24 ;  /* 0x001100180b007988 */ /* 0x000fe80008000404 */
[----:B------:R0:W-:Y:S04]  /*0cb0*/  STS.U16 [R11+UR4+0x1300], R36 ;  /* 0x001300240b007988 */ /* 0x0001e80008000404 */
[----:B------:R1:W-:Y:S04]  /*0cc0*/  STS.U16 [R11+UR4+0x1500], R34 ;  /* 0x001500220b007988 */ /* 0x0003e80008000404 */
[----:B------:R2:W-:Y:S01]  /*0cd0*/  STS.U16 [R11+UR4+0x1700], R38 ;  /* 0x001700260b007988 */ /* 0x0005e20008000404 */
[----:B0-----:R-:W-:-:S02]  /*0ce0*/  CS2R R36, SRZ ;  /* 0x0000000000247805 */ /* 0x001fc4000001ff00 */
[----:B-1----:R-:W-:Y:S02]  /*0cf0*/  CS2R R34, SRZ ;  /* 0x0000000000227805 */ /* 0x002fe4000001ff00 */
[----:B--2---:R-:W-:Y:S01]  /*0d00*/  CS2R R38, SRZ ;  /* 0x0000000000267805 */ /* 0x004fe2000001ff00 */
[----:B------:R-:W-:Y:S06]  /*0d10*/  BAR.SYNC.DEFER_BLOCKING 0x0 ;  /* 0x0000000000007b1d */ /* 0x000fec0000010000 */
[----:B------:R-:W-:Y:S05]  /*0d20*/  @!P0 BRA `(.L_x_30) ;  /* 0x0000001400b48947 */ /* 0x000fea0003800000 */
[----:B------:R-:W0:Y:S01]  /*0d30*/  LDS.128 R16, [R13] ;  /* 0x000000000d107984 */ /* 0x000e220000000c00 */
[C---:B------:R-:W-:Y:S01]  /*0d40*/  VIADD R24, R6.reuse, 0x7 ;  /* 0x0000000706187836 */ /* 0x040fe20000000000 */
[----:B------:R-:W-:Y:S01]  /*0d50*/  ISETP.GT.AND P0, PT, R6, 0x8, PT ;  /* 0x000000080600780c */ /* 0x000fe20003f04270 */
[----:B------:R-:W-:Y:S01]  /*0d60*/  VIADD R6, R7, 0x880 ;  /* 0x0000088007067836 */ /* 0x000fe20000000000 */
[----:B------:R1:W2:Y:S01]  /*0d70*/  LDS.128 R20, [R9] ;  /* 0x0000000009147984 */ /* 0x0002a20000000c00 */
[----:B------:R-:W-:Y:S01]  /*0d80*/  IMAD.MOV.U32 R7, RZ, RZ, R9 ;  /* 0x000000ffff077224 */ /* 0x000fe200078e0009 */
[----:B------:R-:W-:Y:S01]  /*0d90*/  SEL R10, R10, RZ, P0 ;  /* 0x000000ff0a0a7207 */ /* 0x000fe20000000000 */
[----:B------:R-:W-:Y:S01]  /*0da0*/  VIADD R8, R8, 0x1900 ;  /* 0x0000190008087836 */ /* 0x000fe20000000000 */
[----:B------:R-:W-:Y:S01]  /*0db0*/  SEL R12, R12, RZ, P0 ;  /* 0x000000ff0c0c7207 */ /* 0x000fe20000000000 */
[----:B------:R-:W-:Y:S01]  /*0dc0*/  IMAD.MOV.U32 R11, RZ, RZ, 0x1 ;  /* 0x00000001ff0b7424 */ /* 0x000fe200078e00ff */
[----:B------:R-:W3:Y:S01]  /*0dd0*/  LDCU.64 UR4, c[0x0][0x3e0] ;  /* 0x00007c00ff0477ac */ /* 0x000ee20008000a00 */
[----:B------:R-:W-:Y:S01]  /*0de0*/  IMAD.MOV.U32 R57, RZ, RZ, RZ ;  /* 0x000000ffff397224 */ /* 0x000fe200078e00ff */
[----:B-1----:R-:W-:Y:S01]  /*0df0*/  SHF.R.U32.HI R9, RZ, 0x3, R24 ;  /* 0x00000003ff097819 */ /* 0x002fe20000011618 */
[----:B------:R-:W1:Y:S06]  /*0e00*/  LDCU.64 UR6, c[0x0][0x3b0] ;  /* 0x00007600ff0677ac */ /* 0x000e6c0008000a00 */
.L_x_31:
[-C--:B0-23--:R-:W-:Y:S01]  /*0e10*/  HFMA2 R63, R23.H1_H1, R16.reuse, R28 ;  /* 0x00000010173f7231 */ /* 0x08dfe20000000c1c */
[----:B------:R-:W-:Y:S01]  /*0e20*/  LDS.128 R24, [R7+0x110] ;  /* 0x0001100007187984 */ /* 0x000fe20000000c00 */
[----:B------:R-:W-:Y:S01]  /*0e30*/  LOP3.LUT P0, RZ, R12, 0x1, RZ, 0xc0, !PT ;  /* 0x000000010cff7812 */ /* 0x000fe2000780c0ff */
[CC--:B------:R-:W-:Y:S02]  /*0e40*/  HFMA2 R56, R20.reuse.H0_H0, R16.reuse, R56 ;  /* 0x0000001014387231 */ /* 0x0c0fe40000000838 */
[----:B------:R-:W0:Y:S01]  /*0e50*/  LDS.128 R28, [R13+0x100] ;  /* 0x000100000d1c7984 */ /* 0x000e220000000c00 */
[-C--:B------:R-:W-:Y:S02]  /*0e60*/  HFMA2 R55, R20.H1_H1, R16.reuse, R55 ;  /* 0x0000001014377231 */ /* 0x080fe40000000c37 */
[CC--:B------:R-:W-:Y:S02]  /*0e70*/  HFMA2 R54, R21.reuse.H0_H0, R16.reuse, R54 ;  /* 0x0000001015367231 */ /* 0x0c0fe40000000836 */
[----:B------:R-:W-:-:S02]  /*0e80*/  HFMA2 R52, R21.H1_H1, R16, R65 ;  /* 0x0000001015347231 */ /* 0x000fc40000000c41 */
[CC--:B------:R-:W-:Y:S02]  /*0e90*/  HFMA2 R53, R22.reuse.H0_H0, R16.reuse, R68 ;  /* 0x0000001016357231 */ /* 0x0c0fe40000000844 */
[-C--:B------:R-:W-:Y:S02]  /*0ea0*/  HFMA2 R58, R22.H1_H1, R16.reuse, R58 ;  /* 0x00000010163a7231 */ /* 0x080fe40000000c3a */
[----:B------:R-:W-:Y:S02]  /*0eb0*/  HFMA2 R59, R23.H0_H0, R16, R69 ;  /* 0x00000010173b7231 */ /* 0x000fe40000000845 */
[C---:B------:R-:W-:Y:S01]  /*0ec0*/  HFMA2 R16, R20.reuse.H0_H0, R17, R14 ;  /* 0x0000001114107231 */ /* 0x040fe2000000080e */
[----:B------:R-:W-:Y:S01]  /*0ed0*/  PRMT R14, RZ, 0x7610, R14 ;  /* 0x00007610ff0e7816 */ /* 0x000fe2000000000e */
[CC--:B------:R-:W-:Y:S02]  /*0ee0*/  HFMA2 R42, R20.reuse.H0_H0, R18.reuse, R42 ;  /* 0x00000012142a7231 */ /* 0x0c0fe4000000082a */
[----:B------:R-:W-:-:S02]  /*0ef0*/  HFMA2 R41, R20.H1_H1, R18, R41 ;  /* 0x0000001214297231 */ /* 0x000fc40000000c29 */
[CC--:B------:R-:W-:Y:S02]  /*0f00*/  HFMA2 R40, R21.reuse.H0_H0, R18.reuse, R40 ;  /* 0x0000001215287231 */ /* 0x0c0fe40000000828 */
[-C--:B------:R-:W-:Y:S02]  /*0f10*/  HFMA2 R39, R21.H1_H1, R18.reuse, R39 ;  /* 0x0000001215277231 */ /* 0x080fe40000000c27 */
[CC--:B------:R-:W-:Y:S02]  /*0f20*/  HFMA2 R38, R22.reuse.H0_H0, R18.reuse, R38 ;  /* 0x0000001216267231 */ /* 0x0c0fe40000000826 */
[-C--:B------:R-:W-:Y:S02]  /*0f30*/  HFMA2 R37, R22.H1_H1, R18.reuse, R37 ;  /* 0x0000001216257231 */ /* 0x080fe40000000c25 */
[CC--:B------:R-:W-:Y:S02]  /*0f40*/  HFMA2 R36, R23.reuse.H0_H0, R18.reuse, R36 ;  /* 0x0000001217247231 */ /* 0x0c0fe40000000824 */
[----:B------:R-:W-:-:S02]  /*0f50*/  HFMA2 R45, R23.H1_H1, R18, R45 ;  /* 0x00000012172d7231 */ /* 0x000fc40000000c2d */
[----:B------:R-:W-:Y:S02]  /*0f60*/  @P0 IMAD.MOV.U32 R18, RZ, RZ, R66 ;  /* 0x000000ffff120224 */ /* 0x000fe400078e0042 */
[CC--:B------:R-:W-:Y:S02]  /*0f70*/  HFMA2 R44, R20.reuse.H0_H0, R19.reuse, R44 ;  /* 0x00000013142c7231 */ /* 0x0c0fe4000000082c */
[-C--:B------:R-:W-:Y:S02]  /*0f80*/  HFMA2 R46, R20.H1_H1, R19.reuse, R46 ;  /* 0x00000013142e7231 */ /* 0x080fe40000000c2e */
[CC--:B------:R-:W-:Y:S02]  /*0f90*/  HFMA2 R47, R21.reuse.H0_H0, R19.reuse, R47 ;  /* 0x00000013152f7231 */ /* 0x0c0fe4000000082f */
[-C--:B------:R-:W-:Y:S02]  /*0fa0*/  HFMA2 R49, R21.H1_H1, R19.reuse, R49 ;  /* 0x0000001315317231 */ /* 0x080fe40000000c31 */
[----:B------:R-:W-:-:S02]  /*0fb0*/  HFMA2 R48, R22.H0_H0, R19, R48 ;  /* 0x0000001316307231 */ /* 0x000fc40000000830 */
[-C--:B------:R-:W-:Y:S02]  /*0fc0*/  HFMA2 R51, R22.H1_H1, R19.reuse, R51 ;  /* 0x0000001316337231 */ /* 0x080fe40000000c33 */
[CC--:B------:R-:W-:Y:S02]  /*0fd0*/  HFMA2 R50, R23.reuse.H0_H0, R19.reuse, R50 ;  /* 0x0000001317327231 */ /* 0x0c0fe40000000832 */
[----:B------:R-:W-:Y:S02]  /*0fe0*/  HFMA2 R57, R23.H1_H1, R19, R57 ;  /* 0x0000001317397231 */ /* 0x000fe40000000c39 */
[----:B------:R-:W-:Y:S02]  /*0ff0*/  @P0 IMAD.MOV.U32 R19, RZ, RZ, R64 ;  /* 0x000000ffff130224 */ /* 0x000fe400078e0040 */
[CC--:B0-----:R-:W-:Y:S02]  /*1000*/  HFMA2 R56, R24.reuse.H0_H0, R28.reuse, R56 ;  /* 0x0000001c18387231 */ /* 0x0c1fe40000000838 */
[----:B------:R-:W-:-:S02]  /*1010*/  HFMA2 R55, R24.H1_H1, R28, R55 ;  /* 0x0000001c18377231 */ /* 0x000fc40000000c37 */
[CC--:B------:R-:W-:Y:S01]  /*1020*/  HFMA2 R54, R25.reuse.H0_H0, R28.reuse, R54 ;  /* 0x0000001c19367231 */ /* 0x0c0fe20000000836 */
[----:B------:R0:W2:Y:S01]  /*1030*/  @P0 LDG.E.LTC128B.U16 R14, desc[UR12][R18.64] ;  /* 0x0000000c120e0981 */ /* 0x0000a2000c1e1520 */
[-C--:B------:R-:W-:Y:S02]  /*1040*/  HFMA2 R52, R25.H1_H1, R28.reuse, R52 ;  /* 0x0000001c19347231 */ /* 0x080fe40000000c34 */
[CC--:B------:R-:W-:Y:S02]  /*1050*/  HFMA2 R53, R26.reuse.H0_H0, R28.reuse, R53 ;  /* 0x0000001c1a357231 */ /* 0x0c0fe40000000835 */
[-C--:B------:R-:W-:Y:S02]  /*1060*/  HFMA2 R58, R26.H1_H1, R28.reuse, R58 ;  /* 0x0000001c1a3a7231 */ /* 0x080fe40000000c3a */
[CC--:B------:R-:W-:Y:S02]  /*1070*/  HFMA2 R59, R27.reuse.H0_H0, R28.reuse, R59 ;  /* 0x0000001c1b3b7231 */ /* 0x0c0fe4000000083b */
[----:B------:R-:W-:-:S02]  /*1080*/  HFMA2 R63, R27.H1_H1, R28, R63 ;  /* 0x0000001c1b3f7231 */ /* 0x000fc40000000c3f */
[-C--:B------:R-:W-:Y:S02]  /*1090*/  HFMA2 R62, R20.H1_H1, R17.reuse, R62 ;  /* 0x00000011143e7231 */ /* 0x080fe40000000c3e */
[CC--:B------:R-:W-:Y:S02]  /*10a0*/  HFMA2 R61, R21.reuse.H0_H0, R17.reuse, R61 ;  /* 0x00000011153d7231 */ /* 0x0c0fe4000000083d */
[-C--:B------:R-:W-:Y:S02]  /*10b0*/  HFMA2 R60, R21.H1_H1, R17.reuse, R60 ;  /* 0x00000011153c7231 */ /* 0x080fe40000000c3c */
[CC--:B------:R-:W-:Y:S02]  /*10c0*/  HFMA2 R35, R22.reuse.H0_H0, R17.reuse, R35 ;  /* 0x0000001116237231 */ /* 0x0c0fe40000000823 */
[-C--:B------:R-:W-:Y:S02]  /*10d0*/  HFMA2 R34, R22.H1_H1, R17.reuse, R34 ;  /* 0x0000001116227231 */ /* 0x080fe40000000c22 */
[----:B------:R-:W-:-:S02]  /*10e0*/  HFMA2 R33, R23.H0_H0, R17, R33 ;  /* 0x0000001117217231 */ /* 0x000fc40000000821 */
[----:B------:R-:W-:Y:S02]  /*10f0*/  HFMA2 R43, R23.H1_H1, R17, R43 ;  /* 0x00000011172b7231 */ /* 0x000fe40000000c2b */
[CC--:B------:R-:W-:Y:S01]  /*1100*/  HFMA2 R28, R24.reuse.H0_H0, R29.reuse, R16 ;  /* 0x0000001d181c7231 */ /* 0x0c0fe20000000810 */
[----:B------:R-:W-:Y:S04]  /*1110*/  LDS.128 R20, [R13+0x200] ;  /* 0x000200000d147984 */ /* 0x000fe80000000c00 */
[----:B0-----:R-:W0:Y:S01]  /*1120*/  LDS.128 R16, [R7+0x220] ;  /* 0x0002200007107984 */ /* 0x001e220000000c00 */
[-C--:B------:R-:W-:Y:S02]  /*1130*/  HFMA2 R62, R24.H1_H1, R29.reuse, R62 ;  /* 0x0000001d183e7231 */ /* 0x080fe40000000c3e */
[----:B------:R-:W-:-:S02]  /*1140*/  HFMA2 R61, R25.H0_H0, R29, R61 ;  /* 0x0000001d193d7231 */ /* 0x000fc4000000083d */
[-C--:B------:R-:W-:Y:S02]  /*1150*/  HFMA2 R60, R25.H1_H1, R29.reuse, R60 ;  /* 0x0000001d193c7231 */ /* 0x080fe40000000c3c */
[CC--:B------:R-:W-:Y:S02]  /*1160*/  HFMA2 R35, R26.reuse.H0_H0, R29.reuse, R35 ;  /* 0x0000001d1a237231 */ /* 0x0c0fe40000000823 */
[-C--:B------:R-:W-:Y:S02]  /*1170*/  HFMA2 R34, R26.H1_H1, R29.reuse, R34 ;  /* 0x0000001d1a227231 */ /* 0x080fe40000000c22 */
[CC--:B------:R-:W-:Y:S02]  /*1180*/  HFMA2 R33, R27.reuse.H0_H0, R29.reuse, R33 ;  /* 0x0000001d1b217231 */ /* 0x0c0fe40000000821 */
[----:B------:R-:W-:Y:S01]  /*1190*/  HFMA2 R43, R27.H1_H1, R29, R43 ;  /* 0x0000001d1b2b7231 */ /* 0x000fe20000000c2b */
[----:B------:R-:W-:Y:S01]  /*11a0*/  SHF.R.U32.HI R29, RZ, 0x1, R12 ;  /* 0x00000001ff1d7819 */ /* 0x000fe2000001160c */
[----:B------:R-:W-:-:S02]  /*11b0*/  HFMA2 R42, R24.H0_H0, R30, R42 ;  /* 0x0000001e182a7231 */ /* 0x000fc4000000082a */
[-C--:B------:R-:W-:Y:S01]  /*11c0*/  HFMA2 R41, R24.H1_H1, R30.reuse, R41 ;  /* 0x0000001e18297231 */ /* 0x080fe20000000c29 */
[----:B------:R-:W-:Y:S01]  /*11d0*/  LOP3.LUT P0, RZ, R29, 0x1, RZ, 0xc0, !PT ;  /* 0x000000011dff7812 */ /* 0x000fe2000780c0ff */
[CC--:B------:R-:W-:Y:S02]  /*11e0*/  HFMA2 R40, R25.reuse.H0_H0, R30.reuse, R40 ;  /* 0x0000001e19287231 */ /* 0x0c0fe40000000828 */
[-C--:B------:R-:W-:Y:S02]  /*11f0*/  HFMA2 R39, R25.H1_H1, R30.reuse, R39 ;  /* 0x0000001e19277231 */ /* 0x080fe40000000c27 */
[CC--:B------:R-:W-:Y:S02]  /*1200*/  HFMA2 R38, R26.reuse.H0_H0, R30.reuse, R38 ;  /* 0x0000001e1a267231 */ /* 0x0c0fe40000000826 */
[-C--:B------:R-:W-:Y:S02]  /*1210*/  HFMA2 R37, R26.H1_H1, R30.reuse, R37 ;  /* 0x0000001e1a257231 */ /* 0x080fe40000000c25 */
[----:B------:R-:W-:-:S02]  /*1220*/  HFMA2 R36, R27.H0_H0, R30, R36 ;  /* 0x0000001e1b247231 */ /* 0x000fc40000000824 */
[----:B------:R-:W-:Y:S02]  /*1230*/  HFMA2 R45, R27.H1_H1, R30, R45 ;  /* 0x0000001e1b2d7231 */ /* 0x000fe40000000c2d */
[CC--:B------:R-:W-:Y:S02]  /*1240*/  HFMA2 R44, R24.reuse.H0_H0, R31.reuse, R44 ;  /* 0x0000001f182c7231 */ /* 0x0c0fe4000000082c */
[-C--:B------:R-:W-:Y:S02]  /*1250*/  HFMA2 R46, R24.H1_H1, R31.reuse, R46 ;  /* 0x0000001f182e7231 */ /* 0x080fe40000000c2e */
[CC--:B------:R-:W-:Y:S02]  /*1260*/  HFMA2 R47, R25.reuse.H0_H0, R31.reuse, R47 ;  /* 0x0000001f192f7231 */ /* 0x0c0fe4000000082f */
[-C--:B------:R-:W-:Y:S02]  /*1270*/  HFMA2 R49, R25.H1_H1, R31.reuse, R49 ;  /* 0x0000001f19317231 */ /* 0x080fe40000000c31 */
[----:B------:R-:W-:-:S02]  /*1280*/  HFMA2 R48, R26.H0_H0, R31, R48 ;  /* 0x0000001f1a307231 */ /* 0x000fc40000000830 */
[CC--:B0-----:R-:W-:Y:S02]  /*1290*/  HFMA2 R56, R16.reuse.H0_H0, R20.reuse, R56 ;  /* 0x0000001410387231 */ /* 0x0c1fe40000000838 */
[-C--:B------:R-:W-:Y:S02]  /*12a0*/  HFMA2 R55, R16.H1_H1, R20.reuse, R55 ;  /* 0x0000001410377231 */ /* 0x080fe40000000c37 */
[CC--:B------:R-:W-:Y:S02]  /*12b0*/  HFMA2 R54, R17.reuse.H0_H0, R20.reuse, R54 ;  /* 0x0000001411367231 */ /* 0x0c0fe40000000836 */
[-C--:B------:R-:W-:Y:S02]  /*12c0*/  HFMA2 R52, R17.H1_H1, R20.reuse, R52 ;  /* 0x0000001411347231 */ /* 0x080fe40000000c34 */
[CC--:B------:R-:W-:Y:S02]  /*12d0*/  HFMA2 R53, R18.reuse.H0_H0, R20.reuse, R53 ;  /* 0x0000001412357231 */ /* 0x0c0fe40000000835 */
[----:B------:R-:W-:-:S02]  /*12e0*/  HFMA2 R58, R18.H1_H1, R20, R58 ;  /* 0x00000014123a7231 */ /* 0x000fc40000000c3a */
[CC--:B------:R-:W-:Y:S02]  /*12f0*/  HFMA2 R59, R19.reuse.H0_H0, R20.reuse, R59 ;  /* 0x00000014133b7231 */ /* 0x0c0fe4000000083b */
[----:B------:R-:W-:Y:S02]  /*1300*/  HFMA2 R63, R19.H1_H1, R20, R63 ;  /* 0x00000014133f7231 */ /* 0x000fe40000000c3f */
[-C--:B------:R-:W-:Y:S02]  /*1310*/  HFMA2 R51, R26.H1_H1, R31.reuse, R51 ;  /* 0x0000001f1a337231 */ /* 0x080fe40000000c33 */
[CC--:B------:R-:W-:Y:S02]  /*1320*/  HFMA2 R50, R27.reuse.H0_H0, R31.reuse, R50 ;  /* 0x0000001f1b327231 */ /* 0x0c0fe40000000832 */
[----:B------:R-:W-:Y:S02]  /*1330*/  HFMA2 R57, R27.H1_H1, R31, R57 ;  /* 0x0000001f1b397231 */ /* 0x000fe40000000c39 */
[CC--:B------:R-:W-:Y:S01]  /*1340*/  HFMA2 R20, R16.reuse.H0_H0, R21.reuse, R28 ;  /* 0x0000001510147231 */ /* 0x0c0fe2000000081c */
[----:B------:R-:W-:Y:S04]  /*1350*/  LDS.128 R24, [R13+0x300] ;  /* 0x000300000d187984 */ /* 0x000fe80000000c00 */
[----:B------:R-:W0:Y:S01]  /*1360*/  LDS.128 R28, [R7+0x330] ;  /* 0x00033000071c7984 */ /* 0x000e220000000c00 */
[----:B------:R-:W-:-:S02]  /*1370*/  HFMA2 R62, R16.H1_H1, R21, R62 ;  /* 0x00000015103e7231 */ /* 0x000fc40000000c3e */
[CC--:B------:R-:W-:Y:S02]  /*1380*/  HFMA2 R61, R17.reuse.H0_H0, R21.reuse, R61 ;  /* 0x00000015113d7231 */ /* 0x0c0fe4000000083d */
[-C--:B------:R-:W-:Y:S02]  /*1390*/  HFMA2 R60, R17.H1_H1, R21.reuse, R60 ;  /* 0x00000015113c7231 */ /* 0x080fe40000000c3c */
[CC--:B------:R-:W-:Y:S02]  /*13a0*/  HFMA2 R35, R18.reuse.H0_H0, R21.reuse, R35 ;  /* 0x0000001512237231 */ /* 0x0c0fe40000000823 */
[-C--:B------:R-:W-:Y:S02]  /*13b0*/  HFMA2 R34, R18.H1_H1, R21.reuse, R34 ;  /* 0x0000001512227231 */ /* 0x080fe40000000c22 */
        /* <DEDUP_REMOVED lines=9> */
[----:B------:R-:W-:Y:S02]  /*1450*/  HFMA2 R45, R19.H1_H1, R22, R45 ;  /* 0x00000016132d7231 */ /* 0x000fe40000000c2d */
[CC--:B------:R-:W-:Y:S02]  /*1460*/  HFMA2 R44, R16.reuse.H0_H0, R23.reuse, R44 ;  /* 0x00000017102c7231 */ /* 0x0c0fe4000000082c */
[-C--:B------:R-:W-:Y:S02]  /*1470*/  HFMA2 R46, R16.H1_H1, R23.reuse, R46 ;  /* 0x00000017102e7231 */ /* 0x080fe40000000c2e */
[CC--:B------:R-:W-:Y:S02]  /*1480*/  HFMA2 R47, R17.reuse.H0_H0, R23.reuse, R47 ;  /* 0x00000017112f7231 */ /* 0x0c0fe4000000082f */
[----:B------:R-:W-:-:S02]  /*1490*/  HFMA2 R49, R17.H1_H1, R23, R49 ;  /* 0x0000001711317231 */ /* 0x000fc40000000c31 */
[----:B------:R-:W-:Y:S02]  /*14a0*/  HFMA2 R48, R18.H0_H0, R23, R48 ;  /* 0x0000001712307231 */ /* 0x000fe40000000830 */
[CC--:B0-----:R-:W-:Y:S02]  /*14b0*/  HFMA2 R56, R28.reuse.H0_H0, R24.reuse, R56 ;  /* 0x000000181c387231 */ /* 0x0c1fe40000000838 */
[-C--:B------:R-:W-:Y:S02]  /*14c0*/  HFMA2 R55, R28.H1_H1, R24.reuse, R55 ;  /* 0x000000181c377231 */ /* 0x080fe40000000c37 */
[CC--:B------:R-:W-:Y:S02]  /*14d0*/  HFMA2 R54, R29.reuse.H0_H0, R24.reuse, R54 ;  /* 0x000000181d367231 */ /* 0x0c0fe40000000836 */
[-C--:B------:R-:W-:Y:S02]  /*14e0*/  HFMA2 R52, R29.H1_H1, R24.reuse, R52 ;  /* 0x000000181d347231 */ /* 0x080fe40000000c34 */
[----:B------:R-:W-:-:S02]  /*14f0*/  HFMA2 R53, R30.H0_H0, R24, R53 ;  /* 0x000000181e357231 */ /* 0x000fc40000000835 */
[-C--:B------:R-:W-:Y:S02]  /*1500*/  HFMA2 R58, R30.H1_H1, R24.reuse, R58 ;  /* 0x000000181e3a7231 */ /* 0x080fe40000000c3a */
[CC--:B------:R-:W-:Y:S02]  /*1510*/  HFMA2 R59, R31.reuse.H0_H0, R24.reuse, R59 ;  /* 0x000000181f3b7231 */ /* 0x0c0fe4000000083b */
[----:B------:R-:W-:Y:S02]  /*1520*/  HFMA2 R63, R31.H1_H1, R24, R63 ;  /* 0x000000181f3f7231 */ /* 0x000fe40000000c3f */
[-C--:B------:R-:W-:Y:S02]  /*1530*/  HFMA2 R51, R18.H1_H1, R23.reuse, R51 ;  /* 0x0000001712337231 */ /* 0x080fe40000000c33 */
[CC--:B------:R-:W-:Y:S02]  /*1540*/  HFMA2 R50, R19.reuse.H0_H0, R23.reuse, R50 ;  /* 0x0000001713327231 */ /* 0x0c0fe40000000832 */
[----:B------:R-:W-:-:S02]  /*1550*/  HFMA2 R57, R19.H1_H1, R23, R57 ;  /* 0x0000001713397231 */ /* 0x000fc40000000c39 */
[CC--:B------:R-:W-:Y:S01]  /*1560*/  HFMA2 R24, R28.reuse.H0_H0, R25.reuse, R20 ;  /* 0x000000191c187231 */ /* 0x0c0fe20000000814 */
[----:B------:R-:W-:Y:S04]  /*1570*/  LDS.128 R16, [R13+0x400] ;  /* 0x000400000d107984 */ /* 0x000fe80000000c00 */
[----:B------:R-:W0:Y:S01]  /*1580*/  LDS.128 R20, [R7+0x440] ;  /* 0x0004400007147984 */ /* 0x000e220000000c00 */
[-C--:B------:R-:W-:Y:S02]  /*1590*/  HFMA2 R62, R28.H1_H1, R25.reuse, R62 ;  /* 0x000000191c3e7231 */ /* 0x080fe40000000c3e */
[CC--:B------:R-:W-:Y:S02]  /*15a0*/  HFMA2 R61, R29.reuse.H0_H0, R25.reuse, R61 ;  /* 0x000000191d3d7231 */ /* 0x0c0fe4000000083d */
[----:B------:R-:W-:-:S02]  /*15b0*/  HFMA2 R60, R29.H1_H1, R25, R60 ;  /* 0x000000191d3c7231 */ /* 0x000fc40000000c3c */
[CC--:B------:R-:W-:Y:S02]  /*15c0*/  HFMA2 R35, R30.reuse.H0_H0, R25.reuse, R35 ;  /* 0x000000191e237231 */ /* 0x0c0fe40000000823 */
[-C--:B------:R-:W-:Y:S02]  /*15d0*/  HFMA2 R34, R30.H1_H1, R25.reuse, R34 ;  /* 0x000000191e227231 */ /* 0x080fe40000000c22 */
[CC--:B------:R-:W-:Y:S02]  /*15e0*/  HFMA2 R33, R31.reuse.H0_H0, R25.reuse, R33 ;  /* 0x000000191f217231 */ /* 0x0c0fe40000000821 */
[----:B------:R-:W-:Y:S02]  /*15f0*/  HFMA2 R43, R31.H1_H1, R25, R43 ;  /* 0x000000191f2b7231 */ /* 0x000fe40000000c2b */
        /* <DEDUP_REMOVED lines=12> */
[----:B------:R-:W-:Y:S02]  /*16c0*/  HFMA2 R48, R30.H0_H0, R27, R48 ;  /* 0x0000001b1e307231 */ /* 0x000fe40000000830 */
[----:B0-----:R-:W-:-:S02]  /*16d0*/  HFMA2 R56, R20.H0_H0, R16, R56 ;  /* 0x0000001014387231 */ /* 0x001fc40000000838 */
[-C--:B------:R-:W-:Y:S02]  /*16e0*/  HFMA2 R55, R20.H1_H1, R16.reuse, R55 ;  /* 0x0000001014377231 */ /* 0x080fe40000000c37 */
[CC--:B------:R-:W-:Y:S02]  /*16f0*/  HFMA2 R54, R21.reuse.H0_H0, R16.reuse, R54 ;  /* 0x0000001015367231 */ /* 0x0c0fe40000000836 */
[-C--:B------:R-:W-:Y:S02]  /*1700*/  HFMA2 R52, R21.H1_H1, R16.reuse, R52 ;  /* 0x0000001015347231 */ /* 0x080fe40000000c34 */
[CC--:B------:R-:W-:Y:S02]  /*1710*/  HFMA2 R53, R22.reuse.H0_H0, R16.reuse, R53 ;  /* 0x0000001016357231 */ /* 0x0c0fe40000000835 */
[-C--:B------:R-:W-:Y:S02]  /*1720*/  HFMA2 R58, R22.H1_H1, R16.reuse, R58 ;  /* 0x00000010163a7231 */ /* 0x080fe40000000c3a */
[----:B------:R-:W-:-:S02]  /*1730*/  HFMA2 R59, R23.H0_H0, R16, R59 ;  /* 0x00000010173b7231 */ /* 0x000fc4000000083b */
[----:B------:R-:W-:Y:S02]  /*1740*/  HFMA2 R63, R23.H1_H1, R16, R63 ;  /* 0x00000010173f7231 */ /* 0x000fe40000000c3f */
[-C--:B------:R-:W-:Y:S02]  /*1750*/  HFMA2 R51, R30.H1_H1, R27.reuse, R51 ;  /* 0x0000001b1e337231 */ /* 0x080fe40000000c33 */
[CC--:B------:R-:W-:Y:S02]  /*1760*/  HFMA2 R50, R31.reuse.H0_H0, R27.reuse, R50 ;  /* 0x0000001b1f327231 */ /* 0x0c0fe40000000832 */
[----:B------:R-:W-:Y:S02]  /*1770*/  HFMA2 R57, R31.H1_H1, R27, R57 ;  /* 0x0000001b1f397231 */ /* 0x000fe40000000c39 */
[----:B------:R-:W-:Y:S01]  /*1780*/  HFMA2 R16, R20.H0_H0, R17, R24 ;  /* 0x0000001114107231 */ /* 0x000fe20000000818 */
[----:B------:R-:W-:Y:S04]  /*1790*/  LDS.128 R28, [R13+0x500] ;  /* 0x000500000d1c7984 */ /* 0x000fe80000000c00 */
[----:B------:R-:W0:Y:S01]  /*17a0*/  LDS.128 R24, [R7+0x550] ;  /* 0x0005500007187984 */ /* 0x000e220000000c00 */
[----:B------:R-:W-:-:S04]  /*17b0*/  IADD3 R66, P1, PT, R66, UR18, RZ ;  /* 0x0000001242427c10 */ /* 0x000fc8000ff3e0ff */
[----:B------:R-:W-:Y:S02]  /*17c0*/  IADD3.X R67, PT, PT, R64, UR19, RZ, P1, !PT ;  /* 0x0000001340437c10 */ /* 0x000fe40008ffe4ff */
[----:B------:R-:W-:-:S06]  /*17d0*/  PRMT R64, RZ, 0x7610, R64 ;  /* 0x00007610ff407816 */ /* 0x000fcc0000000040 */
[----:B------:R-:W4:Y:S01]  /*17e0*/  @P0 LDG.E.LTC128B.U16 R64, desc[UR12][R66.64] ;  /* 0x0000000c42400981 */ /* 0x000f22000c1e1520 */
[----:B------:R-:W-:Y:S01]  /*17f0*/  LOP3.LUT P0, RZ, R10, 0x1, RZ, 0xc0, !PT ;  /* 0x000000010aff7812 */ /* 0x000fe2000780c0ff */
[-C--:B------:R-:W-:Y:S02]  /*1800*/  HFMA2 R62, R20.H1_H1, R17.reuse, R62 ;  /* 0x00000011143e7231 */ /* 0x080fe40000000c3e */
[CC--:B------:R-:W-:Y:S02]  /*1810*/  HFMA2 R61, R21.reuse.H0_H0, R17.reuse, R61 ;  /* 0x00000011153d7231 */ /* 0x0c0fe4000000083d */
[-C--:B------:R-:W-:Y:S02]  /*1820*/  HFMA2 R60, R21.H1_H1, R17.reuse, R60 ;  /* 0x00000011153c7231 */ /* 0x080fe40000000c3c */
[CC--:B------:R-:W-:Y:S02]  /*1830*/  HFMA2 R35, R22.reuse.H0_H0, R17.reuse, R35 ;  /* 0x0000001116237231 */ /* 0x0c0fe40000000823 */
[----:B------:R-:W-:-:S02]  /*1840*/  HFMA2 R34, R22.H1_H1, R17, R34 ;  /* 0x0000001116227231 */ /* 0x000fc40000000c22 */
[CC--:B------:R-:W-:Y:S02]  /*1850*/  HFMA2 R33, R23.reuse.H0_H0, R17.reuse, R33 ;  /* 0x0000001117217231 */ /* 0x0c0fe40000000821 */
[C---:B------:R-:W-:Y:S02]  /*1860*/  HFMA2 R43, R23.reuse.H1_H1, R17, R43 ;  /* 0x00000011172b7231 */ /* 0x040fe40000000c2b */
[-C--:B------:R-:W-:Y:S01]  /*1870*/  HFMA2 R17, R23.H0_H0, R18.reuse, R36 ;  /* 0x0000001217117231 */ /* 0x080fe20000000824 */
[----:B------:R-:W-:Y:S01]  /*1880*/  PRMT R36, RZ, 0x7610, R36 ;  /* 0x00007610ff247816 */ /* 0x000fe20000000024 */
[CC--:B------:R-:W-:Y:S02]  /*1890*/  HFMA2 R42, R20.reuse.H0_H0, R18.reuse, R42 ;  /* 0x00000012142a7231 */ /* 0x0c0fe4000000082a */
[-C--:B------:R-:W-:Y:S02]  /*18a0*/  HFMA2 R41, R20.H1_H1, R18.reuse, R41 ;  /* 0x0000001214297231 */ /* 0x080fe40000000c29 */
[----:B------:R-:W-:-:S02]  /*18b0*/  HFMA2 R40, R21.H0_H0, R18, R40 ;  /* 0x0000001215287231 */ /* 0x000fc40000000828 */
[-C--:B------:R-:W-:Y:S02]  /*18c0*/  HFMA2 R39, R21.H1_H1, R18.reuse, R39 ;  /* 0x0000001215277231 */ /* 0x080fe40000000c27 */
[CC--:B------:R-:W-:Y:S02]  /*18d0*/  HFMA2 R38, R22.reuse.H0_H0, R18.reuse, R38 ;  /* 0x0000001216267231 */ /* 0x0c0fe40000000826 */
[-C--:B------:R-:W-:Y:S02]  /*18e0*/  HFMA2 R37, R22.H1_H1, R18.reuse, R37 ;  /* 0x0000001216257231 */ /* 0x080fe40000000c25 */
[----:B------:R-:W-:Y:S02]  /*18f0*/  HFMA2 R45, R23.H1_H1, R18, R45 ;  /* 0x00000012172d7231 */ /* 0x000fe40000000c2d */
[CC--:B------:R-:W-:Y:S02]  /*1900*/  HFMA2 R44, R20.reuse.H0_H0, R19.reuse, R44 ;  /* 0x00000013142c7231 */ /* 0x0c0fe4000000082c */
[----:B------:R-:W-:-:S02]  /*1910*/  HFMA2 R46, R20.H1_H1, R19, R46 ;  /* 0x00000013142e7231 */ /* 0x000fc40000000c2e */
[----:B------:R-:W-:Y:S02]  /*1920*/  @P0 IMAD.MOV.U32 R20, RZ, RZ, R32 ;  /* 0x000000ffff140224 */ /* 0x000fe400078e0020 */
[CC--:B------:R-:W-:Y:S02]  /*1930*/  HFMA2 R47, R21.reuse.H0_H0, R19.reuse, R47 ;  /* 0x00000013152f7231 */ /* 0x0c0fe4000000082f */
[-C--:B------:R-:W-:Y:S02]  /*1940*/  HFMA2 R49, R21.H1_H1, R19.reuse, R49 ;  /* 0x0000001315317231 */ /* 0x080fe40000000c31 */
[----:B------:R-:W-:Y:S02]  /*1950*/  @P0 IMAD.MOV.U32 R21, RZ, RZ, R15 ;  /* 0x000000ffff150224 */ /* 0x000fe400078e000f */
[CC--:B------:R-:W-:Y:S02]  /*1960*/  HFMA2 R48, R22.reuse.H0_H0, R19.reuse, R48 ;  /* 0x0000001316307231 */ /* 0x0c0fe40000000830 */
[----:B------:R-:W-:-:S02]  /*1970*/  HFMA2 R22, R22.H1_H1, R19, R51 ;  /* 0x0000001316167231 */ /* 0x000fc40000000c33 */
[CC--:B------:R-:W-:Y:S01]  /*1980*/  HFMA2 R18, R23.reuse.H0_H0, R19.reuse, R50 ;  /* 0x0000001317127231 */ /* 0x0c0fe20000000832 */
[----:B------:R5:W3:Y:S01]  /*1990*/  @P0 LDG.E.LTC128B.U16 R36, desc[UR12][R20.64] ;  /* 0x0000000c14240981 */ /* 0x000ae2000c1e1520 */
[----:B------:R-:W-:Y:S01]  /*19a0*/  HFMA2 R57, R23.H1_H1, R19, R57 ;  /* 0x0000001317397231 */ /* 0x000fe20000000c39 */
[----:B------:R-:W-:Y:S01]  /*19b0*/  SHF.R.U32.HI R19, RZ, 0x1, R10 ;  /* 0x00000001ff137819 */ /* 0x000fe2000001160a */
[CC--:B0-----:R-:W-:Y:S02]  /*19c0*/  HFMA2 R56, R24.reuse.H0_H0, R28.reuse, R56 ;  /* 0x0000001c18387231 */ /* 0x0c1fe40000000838 */
[-C--:B------:R-:W-:Y:S02]  /*19d0*/  HFMA2 R55, R24.H1_H1, R28.reuse, R55 ;  /* 0x0000001c18377231 */ /* 0x080fe40000000c37 */
[CC--:B------:R-:W-:Y:S02]  /*19e0*/  HFMA2 R54, R25.reuse.H0_H0, R28.reuse, R54 ;  /* 0x0000001c19367231 */ /* 0x0c0fe40000000836 */
[----:B------:R-:W-:-:S02]  /*19f0*/  HFMA2 R50, R25.H1_H1, R28, R52 ;  /* 0x0000001c19327231 */ /* 0x000fc40000000c34 */
[CC--:B------:R-:W-:Y:S02]  /*1a00*/  HFMA2 R51, R26.reuse.H0_H0, R28.reuse, R53 ;  /* 0x0000001c1a337231 */ /* 0x0c0fe40000000835 */
[-C--:B------:R-:W-:Y:S02]  /*1a10*/  HFMA2 R58, R26.H1_H1, R28.reuse, R58 ;  /* 0x0000001c1a3a7231 */ /* 0x080fe40000000c3a */
[CC--:B------:R-:W-:Y:S02]  /*1a20*/  HFMA2 R59, R27.reuse.H0_H0, R28.reuse, R59 ;  /* 0x0000001c1b3b7231 */ /* 0x0c0fe4000000083b */
[----:B------:R-:W-:Y:S01]  /*1a30*/  HFMA2 R63, R27.H1_H1, R28, R63 ;  /* 0x0000001c1b3f7231 */ /* 0x000fe20000000c3f */
[----:B------:R-:W-:Y:S01]  /*1a40*/  LOP3.LUT P0, RZ, R19, 0x1, RZ, 0xc0, !PT ;  /* 0x0000000113ff7812 */ /* 0x000fe2000780c0ff */
        /* <DEDUP_REMOVED lines=15> */
[CC--:B------:R-:W-:Y:S02]  /*1b40*/  HFMA2 R29, R27.reuse.H0_H0, R30.reuse, R17 ;  /* 0x0000001e1b1d7231 */ /* 0x0c0fe40000000811 */
[-C--:B------:R-:W-:Y:S02]  /*1b50*/  HFMA2 R26, R26.H1_H1, R31.reuse, R22 ;  /* 0x0000001f1a1a7231 */ /* 0x080fe40000000c16 */
[----:B------:R-:W-:Y:S01]  /*1b60*/  HFMA2 R24, R27.H0_H0, R31, R18 ;  /* 0x0000001f1b187231 */ /* 0x000fe20000000812 */
[----:B-----5:R-:W-:Y:S04]  /*1b70*/  LDS.128 R20, [R13+0x600] ;  /* 0x000600000d147984 */ /* 0x020fe80000000c00 */
[----:B------:R-:W0:Y:S01]  /*1b80*/  LDS.128 R16, [R7+0x660] ;  /* 0x0006600007107984 */ /* 0x000e220000000c00 */
[----:B------:R-:W-:Y:S01]  /*1b90*/  IADD3 R68, P1, PT, R32, UR20, RZ ;  /* 0x0000001420447c10 */ /* 0x000fe2000ff3e0ff */
[----:B------:R-:W-:-:S03]  /*1ba0*/  HFMA2 R40, R25.H0_H0, R30, R40 ;  /* 0x0000001e19287231 */ /* 0x000fc60000000828 */
[----:B------:R-:W-:Y:S02]  /*1bb0*/  IADD3.X R69, PT, PT, R15, UR21, RZ, P1, !PT ;  /* 0x000000150f457c10 */ /* 0x000fe40008ffe4ff */
[----:B------:R-:W-:Y:S01]  /*1bc0*/  PRMT R15, RZ, 0x7610, R15 ;  /* 0x00007610ff0f7816 */ /* 0x000fe2000000000f */
[CC--:B------:R-:W-:Y:S02]  /*1bd0*/  HFMA2 R39, R25.reuse.H1_H1, R30.reuse, R39 ;  /* 0x0000001e19277231 */ /* 0x0c0fe40000000c27 */
[CC--:B------:R-:W-:Y:S02]  /*1be0*/  HFMA2 R47, R25.reuse.H0_H0, R31.reuse, R47 ;  /* 0x0000001f192f7231 */ /* 0x0c0fe4000000082f */
[-C--:B------:R-:W-:Y:S01]  /*1bf0*/  HFMA2 R49, R25.H1_H1, R31.reuse, R49 ;  /* 0x0000001f19317231 */ /* 0x080fe20000000c31 */
[--C-:B------:R-:W-:Y:S01]  /*1c00*/  SHF.R.U32.HI R25, RZ, 0x2, R12.reuse ;  /* 0x00000002ff197819 */ /* 0x100fe2000001160c */
[----:B------:R-:W5:Y:S03]  /*1c10*/  @P0 LDG.E.LTC128B.U16 R15, desc[UR12][R68.64] ;  /* 0x0000000c440f0981 */ /* 0x000f66000c1e1520 */
[----:B------:R-:W-:Y:S01]  /*1c20*/  LOP3.LUT P0, RZ, R25, 0x1, RZ, 0xc0, !PT ;  /* 0x0000000119ff7812 */ /* 0x000fe2000780c0ff */
[C---:B------:R-:W-:Y:S01]  /*1c30*/  HFMA2 R45, R27.reuse.H1_H1, R30, R45 ;  /* 0x0000001e1b2d7231 */ /* 0x040fe20000000c2d */
[----:B------:R-:W-:Y:S01]  /*1c40*/  IADD3 R30, P2, PT, R66, UR18, RZ ;  /* 0x00000012421e7c10 */ /* 0x000fe2000ff5e0ff */
[----:B------:R-:W-:Y:S01]  /*1c50*/  HFMA2 R27, R27.H1_H1, R31, R57 ;  /* 0x0000001f1b1b7231 */ /* 0x000fe20000000c39 */
[----:B------:R-:W-:-:S02]  /*1c60*/  SHF.R.U32.HI R25, RZ, 0x3, R12 ;  /* 0x00000003ff197819 */ /* 0x000fc4000001160c */
[----:B------:R-:W-:Y:S02]  /*1c70*/  PRMT R32, RZ, 0x7610, R32 ;  /* 0x00007610ff207816 */ /* 0x000fe40000000020 */
[----:B------:R-:W-:Y:S02]  /*1c80*/  IADD3.X R31, PT, PT, R67, UR19, RZ, P2, !PT ;  /* 0x00000013431f7c10 */ /* 0x000fe400097fe4ff */
[----:B------:R-:W-:-:S03]  /*1c90*/  LOP3.LUT P1, RZ, R25, 0x1, RZ, 0xc0, !PT ;  /* 0x0000000119ff7812 */ /* 0x000fc6000782c0ff */
[----:B------:R1:W3:Y:S01]  /*1ca0*/  @P0 LDG.E.LTC128B.U16 R32, desc[UR12][R30.64] ;  /* 0x0000000c1e200981 */ /* 0x0002e2000c1e1520 */
[----:B------:R-:W-:Y:S02]  /*1cb0*/  IADD3 R52, P0, PT, R30, UR18, RZ ;  /* 0x000000121e347c10 */ /* 0x000fe4000ff1e0ff */
[----:B------:R-:W-:Y:S02]  /*1cc0*/  PRMT R57, RZ, 0x7610, R57 ;  /* 0x00007610ff397816 */ /* 0x000fe40000000039 */
[----:B------:R-:W-:Y:S01]  /*1cd0*/  IADD3.X R53, PT, PT, R31, UR19, RZ, P0, !PT ;  /* 0x000000131f357c10 */ /* 0x000fe200087fe4ff */
[----:B0-----:R-:W-:-:S04]  /*1ce0*/  HFMA2 R70, R16.H0_H0, R21, R28 ;  /* 0x0000001510467231 */ /* 0x001fc8000000081c */
[----:B------:R-:W5:Y:S01]  /*1cf0*/  @P1 LDG.E.LTC128B.U16 R57, desc[UR12][R52.64] ;  /* 0x0000000c34391981 */ /* 0x000f62000c1e1520 */
[-C--:B------:R-:W-:Y:S02]  /*1d00*/  HFMA2 R62, R16.H1_H1, R21.reuse, R62 ;  /* 0x00000015103e7231 */ /* 0x080fe40000000c3e */
[CC--:B------:R-:W-:Y:S02]  /*1d10*/  HFMA2 R61, R17.reuse.H0_H0, R21.reuse, R61 ;  /* 0x00000015113d7231 */ /* 0x0c0fe4000000083d */
[-C--:B------:R-:W-:Y:S02]  /*1d20*/  HFMA2 R60, R17.H1_H1, R21.reuse, R60 ;  /* 0x00000015113c7231 */ /* 0x080fe40000000c3c */
[CC--:B------:R-:W-:Y:S02]  /*1d30*/  HFMA2 R35, R18.reuse.H0_H0, R21.reuse, R35 ;  /* 0x0000001512237231 */ /* 0x0c0fe40000000823 */
[-C--:B------:R-:W-:Y:S02]  /*1d40*/  HFMA2 R34, R18.H1_H1, R21.reuse, R34 ;  /* 0x0000001512227231 */ /* 0x080fe40000000c22 */
[----:B------:R-:W-:-:S02]  /*1d50*/  HFMA2 R33, R19.H0_H0, R21, R33 ;  /* 0x0000001513217231 */ /* 0x000fc40000000821 */
[----:B------:R-:W-:Y:S01]  /*1d60*/  HFMA2 R43, R19.H1_H1, R21, R43 ;  /* 0x00000015132b7231 */ /* 0x000fe20000000c2b */
[----:B------:R-:W-:Y:S01]  /*1d70*/  SHF.R.U32.HI R21, RZ, 0x2, R10 ;  /* 0x00000002ff157819 */ /* 0x000fe2000001160a */
[CC--:B------:R-:W-:Y:S02]  /*1d80*/  HFMA2 R56, R16.reuse.H0_H0, R20.reuse, R56 ;  /* 0x0000001410387231 */ /* 0x0c0fe40000000838 */
[-C--:B------:R-:W-:Y:S01]  /*1d90*/  HFMA2 R55, R16.H1_H1, R20.reuse, R55 ;  /* 0x0000001410377231 */ /* 0x080fe20000000c37 */
[----:B------:R-:W-:Y:S01]  /*1da0*/  LOP3.LUT P0, RZ, R21, 0x1, RZ, 0xc0, !PT ;  /* 0x0000000115ff7812 */ /* 0x000fe2000780c0ff */
[CC--:B------:R-:W-:Y:S02]  /*1db0*/  HFMA2 R54, R17.reuse.H0_H0, R20.reuse, R54 ;  /* 0x0000001411367231 */ /* 0x0c0fe40000000836 */
[-C--:B------:R-:W-:Y:S02]  /*1dc0*/  HFMA2 R65, R17.H1_H1, R20.reuse, R50 ;  /* 0x0000001411417231 */ /* 0x080fe40000000c32 */
[----:B------:R-:W-:-:S02]  /*1dd0*/  HFMA2 R51, R18.H0_H0, R20, R51 ;  /* 0x0000001412337231 */ /* 0x000fc40000000833 */
[CC--:B------:R-:W-:Y:S02]  /*1de0*/  HFMA2 R58, R18.reuse.H1_H1, R20.reuse, R58 ;  /* 0x00000014123a7231 */ /* 0x0c0fe40000000c3a */
[CC--:B------:R-:W-:Y:S02]  /*1df0*/  HFMA2 R66, R19.reuse.H0_H0, R20.reuse, R59 ;  /* 0x0000001413427231 */ /* 0x0c0fe4000000083b */
[----:B------:R-:W-:Y:S02]  /*1e00*/  HFMA2 R20, R19.H1_H1, R20, R63 ;  /* 0x0000001413147231 */ /* 0x000fe40000000c3f */
[CC--:B------:R-:W-:Y:S02]  /*1e10*/  HFMA2 R38, R18.reuse.H0_H0, R22.reuse, R38 ;  /* 0x0000001612267231 */ /* 0x0c0fe40000000826 */
[C---:B------:R-:W-:Y:S02]  /*1e20*/  HFMA2 R37, R18.reuse.H1_H1, R22, R37 ;  /* 0x0000001612257231 */ /* 0x040fe40000000c25 */
[----:B------:R-:W-:-:S02]  /*1e30*/  HFMA2 R48, R18.H0_H0, R23, R48 ;  /* 0x0000001712307231 */ /* 0x000fc40000000830 */
[-C--:B------:R-:W-:Y:S01]  /*1e40*/  HFMA2 R63, R18.H1_H1, R23.reuse, R26 ;  /* 0x00000017123f7231 */ /* 0x080fe20000000c1a */
[----:B------:R-:W-:Y:S01]  /*1e50*/  IADD3 R18, P1, PT, R68, UR20, RZ ;  /* 0x0000001444127c10 */ /* 0x000fe2000ff3e0ff */
[CC--:B------:R-:W-:Y:S02]  /*1e60*/  HFMA2 R42, R16.reuse.H0_H0, R22.reuse, R42 ;  /* 0x00000016102a7231 */ /* 0x0c0fe4000000082a */
[CC--:B------:R-:W-:Y:S02]  /*1e70*/  HFMA2 R41, R16.reuse.H1_H1, R22.reuse, R41 ;  /* 0x0000001610297231 */ /* 0x0c0fe40000000c29 */
[CC--:B------:R-:W-:Y:S02]  /*1e80*/  HFMA2 R44, R16.reuse.H0_H0, R23.reuse, R44 ;  /* 0x00000017102c7231 */ /* 0x0c0fe4000000082c */
[----:B------:R-:W-:Y:S01]  /*1e90*/  HFMA2 R46, R16.H1_H1, R23, R46 ;  /* 0x00000017102e7231 */ /* 0x000fe20000000c2e */
[----:B------:R-:W-:Y:S01]  /*1ea0*/  PRMT R16, RZ, 0x7610, R16 ;  /* 0x00007610ff107816 */ /* 0x000fe20000000010 */
[----:B------:R-:W-:-:S02]  /*1eb0*/  HFMA2 R50, R19.H0_H0, R22, R29 ;  /* 0x0000001613327231 */ /* 0x000fc4000000081d */
[CC--:B------:R-:W-:Y:S01]  /*1ec0*/  HFMA2 R45, R19.reuse.H1_H1, R22.reuse, R45 ;  /* 0x00000016132d7231 */ /* 0x0c0fe20000000c2d */
[----:B-1----:R-:W-:Y:S01]  /*1ed0*/  LDS.128 R28, [R13+0x700] ;  /* 0x000700000d1c7984 */ /* 0x002fe20000000c00 */
[CC--:B------:R-:W-:Y:S02]  /*1ee0*/  HFMA2 R59, R19.reuse.H0_H0, R23.reuse, R24 ;  /* 0x00000017133b7231 */ /* 0x0c0fe40000000818 */
[-C--:B------:R-:W-:Y:S01]  /*1ef0*/  HFMA2 R67, R19.H1_H1, R23.reuse, R27 ;  /* 0x0000001713437231 */ /* 0x080fe20000000c1b */
[----:B------:R-:W-:Y:S01]  /*1f00*/  IADD3.X R19, PT, PT, R69, UR21, RZ, P1, !PT ;  /* 0x0000001545137c10 */ /* 0x000fe20008ffe4ff */
[CC--:B------:R-:W-:Y:S01]  /*1f10*/  HFMA2 R40, R17.reuse.H0_H0, R22.reuse, R40 ;  /* 0x0000001611287231 */ /* 0x0c0fe20000000828 */
[----:B------:R-:W0:Y:S01]  /*1f20*/  LDS.128 R24, [R7+0x770] ;  /* 0x0007700007187984 */ /* 0x000e220000000c00 */
[C---:B------:R-:W-:Y:S02]  /*1f30*/  HFMA2 R39, R17.reuse.H1_H1, R22, R39 ;  /* 0x0000001611277231 */ /* 0x040fe40000000c27 */
[CC--:B------:R-:W-:Y:S01]  /*1f40*/  HFMA2 R47, R17.reuse.H0_H0, R23.reuse, R47 ;  /* 0x00000017112f7231 */ /* 0x0c0fe2000000082f */
[----:B------:R-:W5:Y:S01]  /*1f50*/  @P0 LDG.E.LTC128B.U16 R16, desc[UR12][R18.64] ;  /* 0x0000000c12100981 */ /* 0x000f62000c1e1520 */
[----:B------:R-:W-:Y:S01]  /*1f60*/  HFMA2 R49, R17.H1_H1, R23, R49 ;  /* 0x0000001711317231 */ /* 0x000fe20000000c31 */
[----:B------:R-:W-:-:S04]  /*1f70*/  SHF.R.U32.HI R17, RZ, 0x3, R10 ;  /* 0x00000003ff117819 */ /* 0x000fc8000001160a */
[----:B------:R-:W-:Y:S02]  /*1f80*/  LOP3.LUT P0, RZ, R17, 0x1, RZ, 0xc0, !PT ;  /* 0x0000000111ff7812 */ /* 0x000fe4000780c0ff */
[----:B------:R-:W-:Y:S02]  /*1f90*/  IADD3 R72, P1, PT, R18, UR20, RZ ;  /* 0x0000001412487c10 */ /* 0x000fe4000ff3e0ff */
[----:B------:R-:W-:Y:S02]  /*1fa0*/  PRMT R17, RZ, 0x7610, R17 ;  /* 0x00007610ff117816 */ /* 0x000fe40000000011 */
[----:B------:R-:W-:-:S07]  /*1fb0*/  IADD3.X R73, PT, PT, R19, UR21, RZ, P1, !PT ;  /* 0x0000001513497c10 */ /* 0x000fce0008ffe4ff */
[----:B------:R-:W5:Y:S04]  /*1fc0*/  @P0 LDG.E.LTC128B.U16 R17, desc[UR12][R72.64] ;  /* 0x0000000c48110981 */ /* 0x000f68000c1e1520 */
[----:B--2---:R1:W-:Y:S01]  /*1fd0*/  STS.U16 [R6], R14 ;  /* 0x0000000e06007388 */ /* 0x0043e20000000400 */
[----:B------:R-:W-:Y:S01]  /*1fe0*/  ISETP.NE.AND P0, PT, R11, 0x1, PT ;  /* 0x000000010b00780c */ /* 0x000fe20003f05270 */
[----:B------:R-:W-:Y:S02]  /*1ff0*/  IMAD.MOV.U32 R21, RZ, RZ, R7 ;  /* 0x000000ffff157224 */ /* 0x000fe400078e0007 */
[----:B-1----:R-:W-:-:S10]  /*2000*/  IMAD.MOV.U32 R14, RZ, RZ, R13 ;  /* 0x000000ffff0e7224 */ /* 0x002fd400078e000d */
[----:B------:R-:W-:Y:S02]  /*2010*/  @P0 VIADD R7, R7, 0xfffff780 ;  /* 0xfffff78007070836 */ /* 0x000fe40000000000 */
[----:B------:R-:W-:Y:S02]  /*2020*/  @P0 VIADD R13, R13, 0xfffff800 ;  /* 0xfffff8000d0d0836 */ /* 0x000fe40000000000 */
[----:B------:R-:W-:Y:S02]  /*2030*/  @!P0 VIADD R7, R21, 0x880 ;  /* 0x0000088015078836 */ /* 0x000fe40000000000 */
[----:B------:R-:W-:Y:S02]  /*2040*/  @!P0 VIADD R13, R14, 0x800 ;  /* 0x000008000e0d8836 */ /* 0x000fe40000000000 */
[CC--:B0-----:R-:W-:Y:S02]  /*2050*/  HFMA2 R56, R24.reuse.H0_H0, R28.reuse, R56 ;  /* 0x0000001c18387231 */ /* 0x0c1fe40000000838 */
[----:B------:R-:W-:-:S02]  /*2060*/  HFMA2 R55, R24.H1_H1, R28, R55 ;  /* 0x0000001c18377231 */ /* 0x000fc40000000c37 */
[CC--:B------:R-:W-:Y:S02]  /*2070*/  HFMA2 R54, R25.reuse.H0_H0, R28.reuse, R54 ;  /* 0x0000001c19367231 */ /* 0x0c0fe40000000836 */
[-C--:B------:R-:W-:Y:S02]  /*2080*/  HFMA2 R65, R25.H1_H1, R28.reuse, R65 ;  /* 0x0000001c19417231 */ /* 0x080fe40000000c41 */
[CC--:B------:R-:W-:Y:S02]  /*2090*/  HFMA2 R68, R26.reuse.H0_H0, R28.reuse, R51 ;  /* 0x0000001c1a447231 */ /* 0x0c0fe40000000833 */
[-C--:B------:R-:W-:Y:S02]  /*20a0*/  HFMA2 R58, R26.H1_H1, R28.reuse, R58 ;  /* 0x0000001c1a3a7231 */ /* 0x080fe40000000c3a */
[CC--:B------:R-:W-:Y:S02]  /*20b0*/  HFMA2 R69, R27.reuse.H0_H0, R28.reuse, R66 ;  /* 0x0000001c1b457231 */ /* 0x0c0fe40000000842 */
[----:B------:R-:W-:Y:S01]  /*20c0*/  HFMA2 R28, R27.H1_H1, R28, R20 ;  /* 0x0000001c1b1c7231 */ /* 0x000fe20000000c14 */
[----:B----4-:R0:W-:Y:S01]  /*20d0*/  STS.U16 [R6+0x40], R64 ;  /* 0x0000404006007388 */ /* 0x0101e20000000400 */
[----:B------:R-:W-:Y:S01]  /*20e0*/  ISETP.GT.AND P1, PT, R9, 0x1, PT ;  /* 0x000000010900780c */ /* 0x000fe20003f24270 */
[----:B------:R-:W-:-:S02]  /*20f0*/  HFMA2 R14, R24.H0_H0, R29, R70 ;  /* 0x0000001d180e7231 */ /* 0x000fc40000000846 */
[C---:B------:R-:W-:Y:S02]  /*2100*/  HFMA2 R62, R24.reuse.H1_H1, R29, R62 ;  /* 0x0000001d183e7231 */ /* 0x040fe40000000c3e */
[CC--:B------:R-:W-:Y:S02]  /*2110*/  HFMA2 R42, R24.reuse.H0_H0, R30.reuse, R42 ;  /* 0x0000001e182a7231 */ /* 0x0c0fe4000000082a */
[C---:B------:R-:W-:Y:S02]  /*2120*/  HFMA2 R41, R24.reuse.H1_H1, R30, R41 ;  /* 0x0000001e18297231 */ /* 0x040fe40000000c29 */
[CC--:B------:R-:W-:Y:S02]  /*2130*/  HFMA2 R44, R24.reuse.H0_H0, R31.reuse, R44 ;  /* 0x0000001f182c7231 */ /* 0x0c0fe4000000082c */
[----:B------:R-:W-:Y:S02]  /*2140*/  HFMA2 R46, R24.H1_H1, R31, R46 ;  /* 0x0000001f182e7231 */ /* 0x000fe40000000c2e */
[----:B------:R-:W-:Y:S01]  /*2150*/  IMAD.MOV.U32 R24, RZ, RZ, R6 ;  /* 0x000000ffff187224 */ /* 0x000fe200078e0006 */
[----:B------:R-:W-:Y:S01]  /*2160*/  IADD3 R66, P3, PT, R52, UR6, RZ ;  /* 0x0000000634427c10 */ /* 0x000fe2000ff7e0ff */
[CC--:B------:R-:W-:Y:S01]  /*2170*/  HFMA2 R61, R25.reuse.H0_H0, R29.reuse, R61 ;  /* 0x0000001d193d7231 */ /* 0x0c0fe2000000083d */
[----:B------:R-:W-:Y:S01]  /*2180*/  LOP3.LUT R11, R11, 0x1, RZ, 0x3c, !PT ;  /* 0x000000010b0b7812 */ /* 0x000fe200078e3cff */
[-C--:B------:R-:W-:Y:S01]  /*2190*/  HFMA2 R60, R25.H1_H1, R29.reuse, R60 ;  /* 0x0000001d193c7231 */ /* 0x080fe20000000c3c */
[----:B0-----:R-:W-:Y:S01]  /*21a0*/  IADD3.X R64, PT, PT, R53, UR7, RZ, P3, !PT ;  /* 0x0000000735407c10 */ /* 0x001fe20009ffe4ff */
[----:B------:R-:W-:-:S02]  /*21b0*/  HFMA2 R35, R26.H0_H0, R29, R35 ;  /* 0x0000001d1a237231 */ /* 0x000fc40000000823 */
[CC--:B------:R-:W-:Y:S02]  /*21c0*/  HFMA2 R34, R26.reuse.H1_H1, R29.reuse, R34 ;  /* 0x0000001d1a227231 */ /* 0x0c0fe40000000c22 */
[CC--:B------:R-:W-:Y:S02]  /*21d0*/  HFMA2 R33, R27.reuse.H0_H0, R29.reuse, R33 ;  /* 0x0000001d1b217231 */ /* 0x0c0fe40000000821 */
[----:B------:R-:W-:Y:S02]  /*21e0*/  HFMA2 R43, R27.H1_H1, R29, R43 ;  /* 0x0000001d1b2b7231 */ /* 0x000fe40000000c2b */
[CC--:B------:R-:W-:Y:S02]  /*21f0*/  HFMA2 R40, R25.reuse.H0_H0, R30.reuse, R40 ;  /* 0x0000001e19287231 */ /* 0x0c0fe40000000828 */
[-C--:B------:R-:W-:Y:S02]  /*2200*/  HFMA2 R39, R25.H1_H1, R30.reuse, R39 ;  /* 0x0000001e19277231 */ /* 0x080fe40000000c27 */
[----:B------:R-:W-:-:S02]  /*2210*/  HFMA2 R38, R26.H0_H0, R30, R38 ;  /* 0x0000001e1a267231 */ /* 0x000fc40000000826 */
[CC--:B------:R-:W-:Y:S02]  /*2220*/  HFMA2 R37, R26.reuse.H1_H1, R30.reuse, R37 ;  /* 0x0000001e1a257231 */ /* 0x0c0fe40000000c25 */
[----:B------:R-:W-:Y:S02]  /*2230*/  HFMA2 R45, R27.H1_H1, R30, R45 ;  /* 0x0000001e1b2d7231 */ /* 0x000fe40000000c2d */
[CC--:B------:R-:W-:Y:S02]  /*2240*/  HFMA2 R47, R25.reuse.H0_H0, R31.reuse, R47 ;  /* 0x0000001f192f7231 */ /* 0x0c0fe4000000082f */
[-C--:B------:R-:W-:Y:S02]  /*2250*/  HFMA2 R49, R25.H1_H1, R31.reuse, R49 ;  /* 0x0000001f19317231 */ /* 0x080fe40000000c31 */
[CC--:B------:R-:W-:Y:S02]  /*2260*/  HFMA2 R48, R26.reuse.H0_H0, R31.reuse, R48 ;  /* 0x0000001f1a307231 */ /* 0x0c0fe40000000830 */
[----:B------:R-:W-:Y:S01]  /*2270*/  HFMA2 R51, R26.H1_H1, R31, R63 ;  /* 0x0000001f1a337231 */ /* 0x000fe20000000c3f */
[----:B---3--:R-:W-:Y:S04]  /*2280*/  STS.U16 [R6+0x80], R32 ;  /* 0x0000802006007388 */ /* 0x008fe80000000400 */
[----:B-----5:R-:W-:Y:S04]  /*2290*/  STS.U16 [R6+0xc0], R57 ;  /* 0x0000c03906007388 */ /* 0x020fe80000000400 */
[----:B------:R-:W-:Y:S04]  /*22a0*/  STS.U16 [R8], R36 ;  /* 0x0000002408007388 */ /* 0x000fe80000000400 */
[----:B------:R0:W-:Y:S04]  /*22b0*/  STS.U16 [R8+0x200], R15 ;  /* 0x0002000f08007388 */ /* 0x0001e80000000400 */
[----:B------:R-:W-:Y:S04]  /*22c0*/  STS.U16 [R8+0x400], R16 ;  /* 0x0004001008007388 */ /* 0x000fe80000000400 */
[----:B------:R1:W-:Y:S01]  /*22d0*/  STS.U16 [R8+0x600], R17 ;  /* 0x0006001108007388 */ /* 0x0003e20000000400 */
[----:B------:R-:W-:Y:S06]  /*22e0*/  BAR.SYNC.DEFER_BLOCKING 0x0 ;  /* 0x0000000000007b1d */ /* 0x000fec0000010000 */
[----:B------:R4:W2:Y:S04]  /*22f0*/  LDS.128 R20, [R7] ;  /* 0x0000000007147984 */ /* 0x0008a80000000c00 */
[----:B------:R4:W3:Y:S01]  /*2300*/  LDS.128 R16, [R13] ;  /* 0x000000000d107984 */ /* 0x0008e20000000c00 */
[----:B0-----:R-:W-:-:S02]  /*2310*/  IMAD.MOV.U32 R15, RZ, RZ, R8 ;  /* 0x000000ffff0f7224 */ /* 0x001fc400078e0008 */
[----:B------:R-:W-:Y:S02]  /*2320*/  @P0 VIADD R6, R6, 0x880 ;  /* 0x0000088006060836 */ /* 0x000fe40000000000 */
[----:B-1----:R-:W-:Y:S01]  /*2330*/  @P0 VIADD R8, R8, 0x800 ;  /* 0x0000080008080836 */ /* 0x002fe20000000000 */
[----:B------:R-:W-:Y:S01]  /*2340*/  IADD3 R32, P2, PT, R72, UR4, RZ ;  /* 0x0000000448207c10 */ /* 0x000fe2000ff5e0ff */
[----:B------:R-:W-:Y:S02]  /*2350*/  @!P0 VIADD R6, R24, 0xfffff780 ;  /* 0xfffff78018068836 */ /* 0x000fe40000000000 */
[----:B------:R-:W-:Y:S01]  /*2360*/  @!P0 VIADD R8, R15, 0xfffff800 ;  /* 0xfffff8000f088836 */ /* 0x000fe20000000000 */
[C---:B------:R-:W-:Y:S01]  /*2370*/  ISETP.GT.AND P0, PT, R9.reuse, 0x2, PT ;  /* 0x000000020900780c */ /* 0x040fe20003f04270 */
[----:B------:R-:W-:Y:S02]  /*2380*/  HFMA2 R36, R27.H0_H0, R30, R50 ;  /* 0x0000001e1b247231 */ /* 0x000fe40000000832 */
[----:B------:R-:W-:-:S02]  /*2390*/  VIADD R9, R9, 0xffffffff ;  /* 0xffffffff09097836 */ /* 0x000fc40000000000 */
[CC--:B------:R-:W-:Y:S01]  /*23a0*/  HFMA2 R50, R27.reuse.H0_H0, R31.reuse, R59 ;  /* 0x0000001f1b327231 */ /* 0x0c0fe2000000083b */
[----:B------:R-:W-:Y:S01]  /*23b0*/  SEL R10, R10, RZ, P0 ;  /* 0x000000ff0a0a7207 */ /* 0x000fe20000000000 */
[----:B------:R-:W-:Y:S01]  /*23c0*/  HFMA2 R57, R27.H1_H1, R31, R67 ;  /* 0x0000001f1b397231 */ /* 0x000fe20000000c43 */
[----:B------:R-:W-:Y:S02]  /*23d0*/  SEL R12, R12, RZ, P0 ;  /* 0x000000ff0c0c7207 */ /* 0x000fe40000000000 */
[----:B------:R-:W-:Y:S01]  /*23e0*/  IADD3.X R15, PT, PT, R73, UR5, RZ, P2, !PT ;  /* 0x00000005490f7c10 */ /* 0x000fe200097fe4ff */
[----:B----4-:R-:W-:Y:S06]  /*23f0*/  @P1 BRA `(.L_x_31) ;  /* 0xffffffe800841947 */ /* 0x010fec000383ffff */
.L_x_30:
[----:B------:R-:W-:Y:S05]  /*2400*/  BRA.U !UP0, `(.L_x_32) ;  /* 0x00000001081c7547 */ /* 0x000fea000b800000 */
[----:B------:R-:W0:Y:S02]  /*2410*/  LDC.64 R6, c[0x0][0x4b8] ;  /* 0x00012e00ff067b82 */ /* 0x000e240000000a00 */
[----:B0-----:R-:W4:Y:S02]  /*2420*/  LDG.E.64 R6, desc[UR12][R6.64] ;  /* 0x0000000c06067981 */ /* 0x001f24000c1e1b00 */
[----:B----4-:R-:W-:-:S04]  /*2430*/  ISETP.NE.U32.AND P0, PT, R6, RZ, PT ;  /* 0x000000ff0600720c */ /* 0x010fc80003f05070 */
[----:B------:R-:W-:-:S13]  /*2440*/  ISETP.NE.AND.EX P0, PT, R7, RZ, PT, P0 ;  /* 0x000000ff0700720c */ /* 0x000fda0003f05300 */
[----:B------:R-:W-:Y:S05]  /*2450*/  @!P0 BRA `(.L_x_32) ;  /* 0x0000000000088947 */ /* 0x000fea0003800000 */
[----:B------:R0:W5:Y:S01]  /*2460*/  LD.E.U16 R10, desc[UR12][R6.64] ;  /* 0x0000000c060a7980 */ /* 0x000162000c101500 */
[----:B------:R-:W-:Y:S05]  /*2470*/  BRA `(.L_x_33) ;  /* 0x0000000000247947 */ /* 0x000fea0003800000 */
.L_x_32:
[----:B------:R-:W0:Y:S02]  /*2480*/  LDCU.64 UR4, c[0x0][0x4a8] ;  /* 0x00009500ff0477ac */ /* 0x000e240008000a00 */
[----:B0-----:R-:W-:-:S04]  /*2490*/  UISETP.NE.U32.AND UP0, UPT, UR4, URZ, UPT ;  /* 0x000000ff0400728c */ /* 0x001fc8000bf05070 */
[----:B------:R-:W-:-:S09]  /*24a0*/  UISETP.NE.AND.EX UP0, UPT, UR5, URZ, UPT, UP0 ;  /* 0x000000ff0500728c */ /* 0x000fd2000bf05300 */
[----:B------:R-:W-:Y:S05]  /*24b0*/  BRA.U !UP0, `(.L_x_34) ;  /* 0x00000001080c7547 */ /* 0x000fea000b800000 */
[----:B------:R-:W0:Y:S02]  /*24c0*/  LDC.64 R6, c[0x0][0x4a8] ;  /* 0x00012a00ff067b82 */ /* 0x000e240000000a00 */
[----:B0-----:R1:W5:Y:S01]  /*24d0*/  LDG.E.U16 R10, desc[UR12][R6.64] ;  /* 0x0000000c060a7981 */ /* 0x001362000c1e1500 */
[----:B------:R-:W-:Y:S05]  /*24e0*/  BRA `(.L_x_33) ;  /* 0x0000000000087947 */ /* 0x000fea0003800000 */
.L_x_34:
[----:B------:R-:W0:Y:S02]  /*24f0*/  LDCU.U16 UR4, c[0x0][0x4a0] ;  /* 0x00009400ff0477ac */ /* 0x000e240008000400 */
[----:B0-----:R-:W-:-:S07]  /*2500*/  IMAD.U32 R10, RZ, RZ, UR4 ;  /* 0x00000004ff0a7e24 */ /* 0x001fce000f8e00ff */
.L_x_33:
[----:B------:R-:W4:Y:S02]  /*2510*/  LDCU.64 UR4, c[0x0][0x4c0] ;  /* 0x00009800ff0477ac */ /* 0x000f240008000a00 */
[----:B----4-:R-:W-:-:S04]  /*2520*/  UISETP.NE.U32.AND UP0, UPT, UR4, URZ, UPT ;  /* 0x000000ff0400728c */ /* 0x010fc8000bf05070 */
[----:B------:R-:W-:-:S09]  /*2530*/  UISETP.NE.AND.EX UP0, UPT, UR5, URZ, UPT, UP0 ;  /* 0x000000ff0500728c */ /* 0x000fd2000bf05300 */
[----:B------:R-:W-:Y:S05]  /*2540*/  BRA.U !UP0, `(.L_x_35) ;  /* 0x00000001081c7547 */ /* 0x000fea000b800000 */
[----:B01----:R-:W0:Y:S02]  /*2550*/  LDC.64 R6, c[0x0][0x4c0] ;  /* 0x00013000ff067b82 */ /* 0x003e240000000a00 */
[----:B0-----:R-:W4:Y:S02]  /*2560*/  LDG.E.64 R6, desc[UR12][R6.64] ;  /* 0x0000000c06067981 */ /* 0x001f24000c1e1b00 */
[----:B----4-:R-:W-:-:S04]  /*2570*/  ISETP.NE.U32.AND P0, PT, R6, RZ, PT ;  /* 0x000000ff0600720c */ /* 0x010fc80003f05070 */
[----:B------:R-:W-:-:S13]  /*2580*/  ISETP.NE.AND.EX P0, PT, R7, RZ, PT, P0 ;  /* 0x000000ff0700720c */ /* 0x000fda0003f05300 */
[----:B------:R-:W-:Y:S05]  /*2590*/  @!P0 BRA `(.L_x_35) ;  /* 0x0000000000088947 */ /* 0x000fea0003800000 */
[----:B------:R0:W5:Y:S01]  /*25a0*/  LD.E.U16 R11, desc[UR12][R6.64] ;  /* 0x0000000c060b7980 */ /* 0x000162000c101500 */
[----:B------:R-:W-:Y:S05]  /*25b0*/  BRA `(.L_x_36) ;  /* 0x0000000000247947 */ /* 0x000fea0003800000 */
.L_x_35:
[----:B------:R-:W4:Y:S02]  /*25c0*/  LDCU.64 UR4, c[0x0][0x4b0] ;  /* 0x00009600ff0477ac */ /* 0x000f240008000a00 */
[----:B----4-:R-:W-:-:S04]  /*25d0*/  UISETP.NE.U32.AND UP0, UPT, UR4, URZ, UPT ;  /* 0x000000ff0400728c */ /* 0x010fc8000bf05070 */
[----:B------:R-:W-:-:S09]  /*25e0*/  UISETP.NE.AND.EX UP0, UPT, UR5, URZ, UPT, UP0 ;  /* 0x000000ff0500728c */ /* 0x000fd2000bf05300 */
[----:B------:R-:W-:Y:S05]  /*25f0*/  BRA.U !UP0, `(.L_x_37) ;  /* 0x00000001080c7547 */ /* 0x000fea000b800000 */
[----:B01----:R-:W0:Y:S02]  /*2600*/  LDC.64 R6, c[0x0][0x4b0] ;  /* 0x00012c00ff067b82 */ /* 0x003e240000000a00 */
[----:B0-----:R1:W5:Y:S01]  /*2610*/  LDG.E.U16 R11, desc[UR12][R6.64] ;  /* 0x0000000c060b7981 */ /* 0x001362000c1e1500 */
[----:B------:R-:W-:Y:S05]  /*2620*/  BRA `(.L_x_36) ;  /* 0x0000000000087947 */ /* 0x000fea0003800000 */
.L_x_37:
[----:B------:R-:W4:Y:S02]  /*2630*/  LDCU.U16 UR4, c[0x0][0x4a2] ;  /* 0x00009440ff0477ac */ /* 0x000f240008000400 */
[----:B----4-:R-:W-:-:S07]  /*2640*/  IMAD.U32 R11, RZ, RZ, UR4 ;  /* 0x00000004ff0b7e24 */ /* 0x010fce000f8e00ff */
.L_x_36:
[----:B------:R-:W0:Y:S01]  /*2650*/  S2R R15, SR_TID.X ;  /* 0x00000000000f7919 */ /* 0x000e220000002100 */
[----:B------:R-:W4:Y:S01]  /*2660*/  LDCU.64 UR6, c[0x0][0x400] ;  /* 0x00008000ff0677ac */ /* 0x000f220008000a00 */
[----:B------:R-:W-:Y:S01]  /*2670*/  IMAD R3, R3, 0x10, R5 ;  /* 0x0000001003037824 */ /* 0x000fe200078e0205 */
[----:B------:R-:W2:Y:S01]  /*2680*/  LDCU UR10, c[0x0][0x384] ;  /* 0x00007080ff0a77ac */ /* 0x000ea20008000800 */
[----:B------:R-:W3:Y:S01]  /*2690*/  LDCU.64 UR4, c[0x0][0x440] ;  /* 0x00008800ff0477ac */ /* 0x000ee20008000a00 */
[----:B------:R-:W4:Y:S01]  /*26a0*/  LDCU.64 UR8, c[0x0][0x490] ;  /* 0x00009200ff0877ac */ /* 0x000f220008000a00 */
[----:B---3--:R-:W-:Y:S02]  /*26b0*/  ISETP.NE.U32.AND P1, PT, RZ, UR4, PT ;  /* 0x00000004ff007c0c */ /* 0x008fe4000bf25070 */
[----:B01----:R-:W-:Y:S02]  /*26c0*/  SHF.R.U32.HI R7, RZ, 0x2, R15 ;  /* 0x00000002ff077819 */ /* 0x003fe4000001160f */
[----:B------:R-:W-:-:S02]  /*26d0*/  LOP3.LUT R9, R15, 0x1f, RZ, 0xc0, !PT ;  /* 0x0000001f0f097812 */ /* 0x000fc400078ec0ff */
[----:B------:R-:W-:Y:S02]  /*26e0*/  SHF.R.U32.HI R6, RZ, 0x1, R15 ;  /* 0x00000001ff067819 */ /* 0x000fe4000001160f */
[----:B------:R-:W-:Y:S01]  /*26f0*/  LOP3.LUT R7, R7, 0x8, RZ, 0xc0, !PT ;  /* 0x0000000807077812 */ /* 0x000fe200078ec0ff */
[----:B------:R-:W-:Y:S01]  /*2700*/  IMAD R0, R0, 0x80, R9 ;  /* 0x0000008000007824 */ /* 0x000fe200078e0209 */
[----:B------:R-:W-:Y:S02]  /*2710*/  SHF.R.U32.HI R5, RZ, 0x5, R15 ;  /* 0x00000005ff057819 */ /* 0x000fe4000001160f */
[----:B------:R-:W-:Y:S01]  /*2720*/  LOP3.LUT R13, R7, 0x1e0, R6, 0xf8, !PT ;  /* 0x000001e0070d7812 */ /* 0x000fe200078ef806 */
[C---:B------:R-:W-:Y:S01]  /*2730*/  IMAD.WIDE R6, R0.reuse, 0x2, RZ ;  /* 0x0000000200067825 */ /* 0x040fe200078e02ff */
[----:B--2---:R-:W-:-:S03]  /*2740*/  ISETP.GE.AND P0, PT, R0, UR10, PT ;  /* 0x0000000a00007c0c */ /* 0x004fc6000bf06270 */
[----:B------:R-:W-:Y:S01]  /*2750*/  IMAD R13, R2, 0x80, R13 ;  /* 0x00000080020d7824 */ /* 0x000fe200078e020d */
[----:B------:R-:W-:Y:S01]  /*2760*/  ISETP.NE.AND.EX P2, PT, RZ, UR5, !P0, P1 ;  /* 0x00000005ff007c0c */ /* 0x000fe2000c745310 */
[----:B------:R-:W-:Y:S02]  /*2770*/  VIADD R2, R0, 0x20 ;  /* 0x0000002000027836 */ /* 0x000fe40000000000 */
[----:B----4-:R-:W-:-:S03]  /*2780*/  IMAD.WIDE.U32 R8, R13, UR6, R6 ;  /* 0x000000060d087c25 */ /* 0x010fc6000f8e0006 */
[----:B------:R-:W-:Y:S01]  /*2790*/  ISETP.GE.AND P3, PT, R2, UR10, PT ;  /* 0x0000000a02007c0c */ /* 0x000fe2000bf66270 */
[----:B------:R-:W-:Y:S01]  /*27a0*/  VIADD R2, R0, 0x60 ;  /* 0x0000006000027836 */ /* 0x000fe20000000000 */
[----:B------:R-:W-:Y:S01]  /*27b0*/  IADD3 R8, P5, PT, R8, UR4, RZ ;  /* 0x0000000408087c10 */ /* 0x000fe2000ffbe0ff */
[----:B------:R-:W-:Y:S02]  /*27c0*/  IMAD R9, R13, UR7, R9 ;  /* 0x000000070d097c24 */ /* 0x000fe4000f8e0209 */
[----:B------:R-:W-:Y:S01]  /*27d0*/  VIADD R0, R0, 0x40 ;  /* 0x0000004000007836 */ /* 0x000fe20000000000 */
[----:B------:R-:W-:Y:S01]  /*27e0*/  ISETP.GE.AND P6, PT, R2, UR10, PT ;  /* 0x0000000a02007c0c */ /* 0x000fe2000bfc6270 */
[----:B------:R-:W-:Y:S01]  /*27f0*/  IMAD.SHL.U32 R2, R15, 0x4, RZ ;  /* 0x000000040f027824 */ /* 0x000fe200078e00ff */
[----:B------:R-:W-:Y:S02]  /*2800*/  IADD3.X R9, PT, PT, R9, UR5, RZ, P5, !PT ;  /* 0x0000000509097c10 */ /* 0x000fe4000affe4ff */
[----:B------:R-:W-:-:S02]  /*2810*/  ISETP.NE.AND.EX P5, PT, RZ, UR5, !P6, P1 ;  /* 0x00000005ff007c0c */ /* 0x000fc4000f7a5310 */
[----:B------:R-:W-:Y:S02]  /*2820*/  ISETP.GE.AND P4, PT, R0, UR10, PT ;  /* 0x0000000a00007c0c */ /* 0x000fe4000bf86270 */
[----:B------:R-:W-:Y:S02]  /*2830*/  P2R R16, PR, RZ, 0x20 ;  /* 0x00000020ff107803 */ /* 0x000fe40000000000 */
[----:B------:R-:W-:Y:S02]  /*2840*/  ISETP.NE.AND.EX P5, PT, RZ, UR5, !P4, P1 ;  /* 0x00000005ff007c0c */ /* 0x000fe4000e7a5310 */
[----:B------:R-:W-:Y:S01]  /*2850*/  ISETP.NE.AND.EX P1, PT, RZ, UR5, !P3, P1 ;  /* 0x00000005ff007c0c */ /* 0x000fe2000df25310 */
[----:B------:R-:W0:Y:S01]  /*2860*/  LDCU.64 UR4, c[0x0][0x450] ;  /* 0x00008a00ff0477ac */ /* 0x000e220008000a00 */
[----:B------:R-:W-:Y:S02]  /*2870*/  P2R R12, PR, RZ, 0x20 ;  /* 0x00000020ff0c7803 */ /* 0x000fe40000000000 */
[----:B------:R-:W-:-:S02]  /*2880*/  ISETP.NE.U32.AND P5, PT, RZ, UR8, PT ;  /* 0x00000008ff007c0c */ /* 0x000fc4000bfa5070 */
[----:B------:R-:W-:Y:S02]  /*2890*/  LOP3.LUT R17, R2, 0x38, RZ, 0xc0, !PT ;  /* 0x0000003802117812 */ /* 0x000fe400078ec0ff */
[----:B------:R-:W-:Y:S02]  /*28a0*/  ISETP.NE.AND.EX P0, PT, RZ, UR9, !P0, P5 ;  /* 0x00000009ff007c0c */ /* 0x000fe4000c705350 */
[----:B------:R-:W-:Y:S01]  /*28b0*/  ISETP.NE.AND.EX P6, PT, RZ, UR9, !P6, P5 ;  /* 0x00000009ff007c0c */ /* 0x000fe2000f7c5350 */
[----:B------:R-:W-:Y:S01]  /*28c0*/  IMAD R17, R4, 0x40, R17 ;  /* 0x0000004004117824 */ /* 0x000fe200078e0211 */
[----:B------:R-:W-:Y:S02]  /*28d0*/  ISETP.NE.AND.EX P4, PT, RZ, UR9, !P4, P5 ;  /* 0x00000009ff007c0c */ /* 0x000fe4000e785350 */
[----:B------:R-:W-:Y:S02]  /*28e0*/  ISETP.NE.AND.EX P3, PT, RZ, UR9, !P3, P5 ;  /* 0x00000009ff007c0c */ /* 0x000fe4000df65350 */
[----:B------:R-:W-:Y:S01]  /*28f0*/  SHF.R.U32.HI R2, RZ, 0x4, R15 ;  /* 0x00000004ff027819 */ /* 0x000fe2000001160f */
[----:B0-----:R-:W-:Y:S01]  /*2900*/  IMAD.WIDE.U32 R6, R13, UR4, R6 ;  /* 0x000000040d067c25 */ /* 0x001fe2000f8e0006 */
[----:B------:R-:W-:-:S02]  /*2910*/  UMOV UR4, 0x400 ;  /* 0x0000040000047882 */ /* 0x000fc40000000000 */
[----:B------:R-:W-:Y:S01]  /*2920*/  LOP3.LUT R2, R2, 0x3c, RZ, 0xc0, !PT ;  /* 0x0000003c02027812 */ /* 0x000fe200078ec0ff */
[----:B------:R-:W-:Y:S01]  /*2930*/  IMAD R0, R13, UR5, R7 ;  /* 0x000000050d007c24 */ /* 0x000fe2000f8e0207 */
[----:B------:R-:W0:Y:S01]  /*2940*/  S2UR UR5, SR_CgaCtaId ;  /* 0x00000000000579c3 */ /* 0x000e220000008800 */
[----:B------:R-:W-:Y:S02]  /*2950*/  IADD3 R6, P5, PT, R6, UR8, RZ ;  /* 0x0000000806067c10 */ /* 0x000fe4000ffbe0ff */
[----:B------:R-:W-:Y:S02]  /*2960*/  LOP3.LUT R2, R2, 0x1, R5, 0xf8, !PT ;  /* 0x0000000102027812 */ /* 0x000fe400078ef805 */
[----:B------:R-:W-:Y:S02]  /*2970*/  IADD3.X R7, PT, PT, R0, UR9, RZ, P5, !PT ;  /* 0x0000000900077c10 */ /* 0x000fe4000affe4ff */
[----:B------:R-:W-:Y:S02]  /*2980*/  SHF.R.U32.HI R0, RZ, 0x3, R15 ;  /* 0x00000003ff007819 */ /* 0x000fe4000001160f */
[----:B-----5:R-:W-:-:S02]  /*2990*/  HSETP2.NE.AND P5, PT, R11.H0_H0, RZ.H0_H0, PT ;  /* 0x200000ff0b007234 */ /* 0x020fc40003fa5800 */
[----:B------:R-:W-:-:S04]  /*29a0*/  LOP3.LUT R0, R0, 0x2, RZ, 0xc0, !PT ;  /* 0x0000000200007812 */ /* 0x000fc800078ec0ff */
[----:B------:R-:W-:-:S05]  /*29b0*/  LOP3.LUT R0, R0, 0x1, R15, 0xf8, !PT ;  /* 0x0000000100007812 */ /* 0x000fca00078ef80f */
[----:B------:R-:W-:Y:S02]  /*29c0*/  IMAD.IADD R0, R0, 0x1, R3 ;  /* 0x0000000100007824 */ /* 0x000fe400078e0203 */
[----:B------:R-:W-:Y:S01]  /*29d0*/  IMAD.SHL.U32 R3, R15, 0x2, RZ ;  /* 0x000000020f037824 */ /* 0x000fe200078e00ff */
[----:B0-----:R-:W-:Y:S01]  /*29e0*/  ULEA UR4, UR5, UR4, 0x18 ;  /* 0x0000000405047291 */ /* 0x001fe2000f8ec0ff */
[----:B------:R-:W-:-:S03]  /*29f0*/  IMAD R15, R0, 0xa1, R17 ;  /* 0x000000a1000f7824 */ /* 0x000fc600078e0211 */
[----:B------:R-:W-:Y:S02]  /*2a00*/  LOP3.LUT R3, R3, 0x3e, RZ, 0xc0, !PT ;  /* 0x0000003e03037812 */ /* 0x000fe400078ec0ff */
[----:B------:R-:W-:-:S03]  /*2a10*/  LEA R15, R15, UR4, 0x1 ;  /* 0x000000040f0f7c11 */ /* 0x000fc6000f8e08ff */
[----:B------:R-:W-:Y:S01]  /*2a20*/  IMAD R0, R2, 0x142, R3 ;  /* 0x0000014202007824 */ /* 0x000fe200078e0203 */
[----:B------:R-:W-:Y:S06]  /*2a30*/  @!P5 BRA `(.L_x_38) ;  /* 0x0000002c0090d947 */ /* 0x000fec0003800000 */
[----:B------:R-:W0:Y:S01]  /*2a40*/  LDCU UR5, c[0x0][0x380] ;  /* 0x00007000ff0577ac */ /* 0x000e220008000800 */
[----:B------:R-:W-:Y:S02]  /*2a50*/  PRMT R24, RZ, 0x7610, R24 ;  /* 0x00007610ff187816 */ /* 0x000fe40000000018 */
[----:B------:R-:W-:Y:S01]  /*2a60*/  PRMT R23, RZ, 0x7610, R23 ;  /* 0x00007610ff177816 */ /* 0x000fe20000000017 */
[----:B------:R-:W1:Y:S01]  /*2a70*/  LDCU.64 UR6, c[0x0][0x410] ;  /* 0x00008200ff0677ac */ /* 0x000e620008000a00 */
[----:B------:R-:W-:Y:S02]  /*2a80*/  PRMT R22, RZ, 0x7610, R22 ;  /* 0x00007610ff167816 */ /* 0x000fe40000000016 */
[----:B------:R-:W-:Y:S02]  /*2a90*/  P2R R4, PR, RZ, 0x40 ;  /* 0x00000040ff047803 */ /* 0x000fe40000000000 */
[----:B------:R-:W-:Y:S01]  /*2aa0*/  PRMT R21, RZ, 0x7610, R21 ;  /* 0x00007610ff157816 */ /* 0x000fe20000000015 */
[C---:B------:R-:W-:Y:S01]  /*2ab0*/  VIADD R25, R13.reuse, 0x10 ;  /* 0x000000100d197836 */ /* 0x040fe20000000000 */
[----:B------:R-:W-:Y:S01]  /*2ac0*/  ISETP.NE.AND P6, PT, R16, RZ, PT ;  /* 0x000000ff1000720c */ /* 0x000fe20003fc5270 */
[----:B------:R-:W2:Y:S01]  /*2ad0*/  LDCU.64 UR8, c[0x0][0x470] ;  /* 0x00008e00ff0877ac */ /* 0x000ea20008000a00 */
[----:B0-----:R-:W-:-:S13]  /*2ae0*/  ISETP.LT.AND P5, PT, R13, UR5, P2 ;  /* 0x000000050d007c0c */ /* 0x001fda00097a1270 */
[----:B------:R-:W3:Y:S01]  /*2af0*/  @P5 LDG.E.LTC128B.U16 R24, desc[UR12][R8.64] ;  /* 0x0000000c08185981 */ /* 0x000ee2000c1e1520 */
[----:B------:R-:W-:-:S13]  /*2b00*/  ISETP.LT.AND P5, PT, R13, UR5, P1 ;  /* 0x000000050d007c0c */ /* 0x000fda0008fa1270 */
[----:B------:R-:W3:Y:S01]  /*2b10*/  @P5 LDG.E.LTC128B.U16 R23, desc[UR12][R8.64+0x40] ;  /* 0x0000400c08175981 */ /* 0x000ee2000c1e1520 */
[----:B------:R-:W-:-:S04]  /*2b20*/  ISETP.NE.AND P5, PT, R12, RZ, PT ;  /* 0x000000ff0c00720c */ /* 0x000fc80003fa5270 */
[----:B------:R-:W-:-:S13]  /*2b30*/  ISETP.LT.AND P5, PT, R13, UR5, P5 ;  /* 0x000000050d007c0c */ /* 0x000fda000afa1270 */
[----:B------:R-:W4:Y:S01]  /*2b40*/  @P5 LDG.E.LTC128B.U16 R22, desc[UR12][R8.64+0x80] ;  /* 0x0000800c08165981 */ /* 0x000f22000c1e1520 */
[----:B------:R-:W-:-:S13]  /*2b50*/  ISETP.LT.AND P5, PT, R13, UR5, P6 ;  /* 0x000000050d007c0c */ /* 0x000fda000b7a1270 */
[----:B------:R-:W4:Y:S01]  /*2b60*/  @P5 LDG.E.LTC128B.U16 R21, desc[UR12][R8.64+0xc0] ;  /* 0x0000c00c08155981 */ /* 0x000f22000c1e1520 */
[----:B-1----:R-:W-:Y:S02]  /*2b70*/  IADD3 R2, P5, PT, R8, UR6, RZ ;  /* 0x0000000608027c10 */ /* 0x002fe4000ffbe0ff */
[----:B------:R-:W-:Y:S02]  /*2b80*/  PRMT R20, RZ, 0x7610, R20 ;  /* 0x00007610ff147816 */ /* 0x000fe40000000014 */
[----:B------:R-:W-:Y:S01]  /*2b90*/  IADD3.X R3, PT, PT, R9, UR7, RZ, P5, !PT ;  /* 0x0000000709037c10 */ /* 0x000fe2000affe4ff */
[----:B------:R-:W0:Y:S01]  /*2ba0*/  LDCU.64 UR6, c[0x0][0x460] ;  /* 0x00008c00ff0677ac */ /* 0x000e220008000a00 */
[----:B------:R-:W-:Y:S02]  /*2bb0*/  ISETP.LT.AND P5, PT, R25, UR5, P2 ;  /* 0x0000000519007c0c */ /* 0x000fe400097a1270 */
[----:B------:R-:W-:-:S11]  /*2bc0*/  PRMT R19, RZ, 0x7610, R19 ;  /* 0x00007610ff137816 */ /* 0x000fd60000000013 */
[----:B------:R-:W5:Y:S01]  /*2bd0*/  @P5 LDG.E.LTC128B.U16 R20, desc[UR12][R2.64] ;  /* 0x0000000c02145981 */ /* 0x000f62000c1e1520 */
[----:B------:R-:W-:-:S13]  /*2be0*/  ISETP.LT.AND P5, PT, R25, UR5, P1 ;  /* 0x0000000519007c0c */ /* 0x000fda0008fa1270 */
[----:B------:R-:W5:Y:S01]  /*2bf0*/  @P5 LDG.E.LTC128B.U16 R19, desc[UR12][R2.64+0x40] ;  /* 0x0000400c02135981 */ /* 0x000f62000c1e1520 */
[----:B------:R-:W-:Y:S02]  /*2c00*/  ISETP.NE.AND P5, PT, R12, RZ, PT ;  /* 0x000000ff0c00720c */ /* 0x000fe40003fa5270 */
[----:B------:R-:W-:Y:S02]  /*2c10*/  PRMT R18, RZ, 0x7610, R18 ;  /* 0x00007610ff127816 */ /* 0x000fe40000000012 */
[----:B------:R-:W-:Y:S02]  /*2c20*/  ISETP.LT.AND P5, PT, R25, UR5, P5 ;  /* 0x0000000519007c0c */ /* 0x000fe4000afa1270 */
[----:B------:R-:W-:-:S11]  /*2c30*/  PRMT R17, RZ, 0x7610, R17 ;  /* 0x00007610ff117816 */ /* 0x000fd60000000011 */
[----:B------:R-:W2:Y:S01]  /*2c40*/  @P5 LDG.E.LTC128B.U16 R18, desc[UR12][R2.64+0x80] ;  /* 0x0000800c02125981 */ /* 0x000ea2000c1e1520 */
[----:B------:R-:W-:Y:S02]  /*2c50*/  ISETP.LT.AND P5, PT, R25, UR5, P6 ;  /* 0x0000000519007c0c */ /* 0x000fe4000b7a1270 */
[----:B------:R-:W-:Y:S02]  /*2c60*/  PRMT R26, R56, 0x7632, R26 ;  /* 0x00007632381a7816 */ /* 0x000fe4000000001a */
[----:B------:R-:W-:Y:S02]  /*2c70*/  PRMT R27, R14, 0x7632, R27 ;  /* 0x000076320e1b7816 */ /* 0x000fe4000000001b */
[----:B------:R-:W-:Y:S02]  /*2c80*/  PRMT R29, R42, 0x7632, R29 ;  /* 0x000076322a1d7816 */ /* 0x000fe4000000001d */
[----:B------:R-:W-:Y:S02]  /*2c90*/  PRMT R30, R44, 0x7632, R30 ;  /* 0x000076322c1e7816 */ /* 0x000fe4000000001e */
[----:B------:R-:W-:-:S03]  /*2ca0*/  ISETP.NE.AND P6, PT, R4, RZ, PT ;  /* 0x000000ff0400720c */ /* 0x000fc60003fc5270 */
[----:B------:R-:W2:Y:S01]  /*2cb0*/  @P5 LDG.E.LTC128B.U16 R17, desc[UR12][R2.64+0xc0] ;  /* 0x0000c00c02115981 */ /* 0x000ea2000c1e1520 */
[----:B------:R-:W-:Y:S01]  /*2cc0*/  BAR.SYNC.DEFER_BLOCKING 0x0 ;  /* 0x0000000000007b1d */ /* 0x000fe20000010000 */
[----:B------:R-:W-:-:S05]  /*2cd0*/  ISETP.LT.AND P5, PT, R13, UR5, P0 ;  /* 0x000000050d007c0c */ /* 0x000fca00087a1270 */
[----:B------:R-:W-:Y:S04]  /*2ce0*/  STS.U16 [R15], R56 ;  /* 0x000000380f007388 */ /* 0x000fe80000000400 */
[----:B------:R-:W-:Y:S04]  /*2cf0*/  STS.U16 [R15+0x4], R14 ;  /* 0x0000040e0f007388 */ /* 0x000fe80000000400 */
[----:B------:R-:W-:Y:S04]  /*2d00*/  STS.U16 [R15+0x8], R42 ;  /* 0x0000082a0f007388 */ /* 0x000fe80000000400 */
[----:B------:R-:W-:Y:S04]  /*2d10*/  STS.U16 [R15+0xc], R44 ;  /* 0x00000c2c0f007388 */ /* 0x000fe80000000400 */
[----:B------:R-:W-:Y:S04]  /*2d20*/  STS.U16 [R15+0x2], R26 ;  /* 0x0000021a0f007388 */ /* 0x000fe80000000400 */
[----:B------:R-:W-:Y:S04]  /*2d30*/  STS.U16 [R15+0x6], R27 ;  /* 0x0000061b0f007388 */ /* 0x000fe80000000400 */
[----:B------:R-:W-:Y:S04]  /*2d40*/  STS.U16 [R15+0xa], R29 ;  /* 0x00000a1d0f007388 */ /* 0x000fe80000000400 */
[----:B------:R-:W-:Y:S01]  /*2d50*/  STS.U16 [R15+0xe], R30 ;  /* 0x00000e1e0f007388 */ /* 0x000fe20000000400 */
[----:B------:R-:W-:Y:S06]  /*2d60*/  BAR.SYNC.DEFER_BLOCKING 0x0 ;  /* 0x0000000000007b1d */ /* 0x000fec0000010000 */
[----:B------:R-:W-:Y:S04]  /*2d70*/  LDS.U16 R4, [R0+UR4] ;  /* 0x0000000400047984 */ /* 0x000fe80008000400 */
[----:B------:R-:W1:Y:S02]  /*2d80*/  LDS.U16 R5, [R0+UR4+0x40] ;  /* 0x0000400400057984 */ /* 0x000e640008000400 */
[----:B-1----:R-:W-:-:S02]  /*2d90*/  PRMT R5, R4, 0x5410, R5 ;  /* 0x0000541004057816 */ /* 0x002fc40000000005 */
[----:B------:R-:W-:Y:S01]  /*2da0*/  LDS.U16 R4, [R0+UR4+0x80] ;  /* 0x0000800400047984 */ /* 0x000fe20008000400 */
[----:B---3--:R-:W-:-:S05]  /*2db0*/  PRMT R14, R24, 0x5410, R23 ;  /* 0x00005410180e7816 */ /* 0x008fca0000000017 */
[----:B------:R-:W-:-:S04]  /*2dc0*/  HMUL2 R14, R11.H0_H0, R14 ;  /* 0x0000000e0b0e7232 */ /* 0x000fc80000000800 */
[----:B------:R-:W-:Y:S02]  /*2dd0*/  HFMA2 R14, R10.H0_H0, R5, R14 ;  /* 0x000000050a0e7231 */ /* 0x000fe4000000080e */
[----:B------:R-:W1:Y:S03]  /*2de0*/  LDS.U16 R5, [R0+UR4+0xc0] ;  /* 0x0000c00400057984 */ /* 0x000e660008000400 */
[C---:B------:R-:W-:Y:S02]  /*2df0*/  PRMT R26, R14.reuse, 0x7610, R26 ;  /* 0x000076100e1a7816 */ /* 0x040fe4000000001a */
[----:B------:R-:W-:-:S03]  /*2e00*/  PRMT R27, R14, 0x7632, R27 ;  /* 0x000076320e1b7816 */ /* 0x000fc6000000001b */
[----:B------:R5:W-:Y:S01]  /*2e10*/  @P5 STG.E.U16 desc[UR12][R6.64], R26 ;  /* 0x0000001a06005986 */ /* 0x000be2000c10150c */
[----:B------:R-:W-:Y:S02]  /*2e20*/  ISETP.LT.AND P5, PT, R13, UR5, P3 ;  /* 0x000000050d007c0c */ /* 0x000fe40009fa1270 */
[----:B----4-:R-:W-:-:S11]  /*2e30*/  PRMT R14, R22, 0x5410, R21 ;  /* 0x00005410160e7816 */ /* 0x010fd60000000015 */
[----:B------:R-:W-:Y:S01]  /*2e40*/  @P5 STG.E.U16 desc[UR12][R6.64+0x40], R27 ;  /* 0x0000401b06005986 */ /* 0x000fe2000c10150c */
[----:B------:R-:W-:Y:S01]  /*2e50*/  ISETP.LT.AND P5, PT, R13, UR5, P4 ;  /* 0x000000050d007c0c */ /* 0x000fe2000a7a1270 */
[----:B------:R-:W-:Y:S02]  /*2e60*/  HMUL2 R14, R11.H0_H0, R14 ;  /* 0x0000000e0b0e7232 */ /* 0x000fe40000000800 */
[----:B------:R-:W-:Y:S01]  /*2e70*/  LDS.U16 R27, [R0+UR4+0x2c4] ;  /* 0x0002c404001b7984 */ /* 0x000fe20008000400 */
[----:B-1----:R-:W-:-:S05]  /*2e80*/  PRMT R5, R4, 0x5410, R5 ;  /* 0x0000541004057816 */ /* 0x002fca0000000005 */
[----:B------:R-:W-:-:S05]  /*2e90*/  HFMA2 R14, R10.H0_H0, R5, R14 ;  /* 0x000000050a0e7231 */ /* 0x000fca000000080e */
[C---:B------:R-:W-:Y:S02]  /*2ea0*/  PRMT R5, R14.reuse, 0x7610, R5 ;  /* 0x000076100e057816 */ /* 0x040fe40000000005 */
[----:B------:R-:W-:Y:S02]  /*2eb0*/  PRMT R29, R14, 0x7632, R29 ;  /* 0x000076320e1d7816 */ /* 0x000fe4000000001d */
[----:B------:R-:W1:Y:S01]  /*2ec0*/  LDS.U16 R14, [R0+UR4+0x284] ;  /* 0x00028404000e7984 */ /* 0x000e620008000400 */
[----:B-----5:R-:W-:-:S03]  /*2ed0*/  PRMT R26, R20, 0x5410, R19 ;  /* 0x00005410141a7816 */ /* 0x020fc60000000013 */
[----:B------:R3:W-:Y:S01]  /*2ee0*/  @P5 STG.E.U16 desc[UR12][R6.64+0x80], R5 ;  /* 0x0000800506005986 */ /* 0x0007e2000c10150c */
[----:B------:R-:W-:Y:S01]  /*2ef0*/  ISETP.LT.AND P5, PT, R13, UR5, P6 ;  /* 0x000000050d007c0c */ /* 0x000fe2000b7a1270 */
[----:B------:R-:W-:-:S12]  /*2f00*/  HMUL2 R26, R11.H0_H0, R26 ;  /* 0x0000001a0b1a7232 */ /* 0x000fd80000000800 */
[----:B------:R4:W-:Y:S01]  /*2f10*/  @P5 STG.E.U16 desc[UR12][R6.64+0xc0], R29 ;  /* 0x0000c01d06005986 */ /* 0x0009e2000c10150c */
[----:B0-----:R-:W-:-:S04]  /*2f20*/  IADD3 R4, P5, PT, R6, UR6, RZ ;  /* 0x0000000606047c10 */ /* 0x001fc8000ffbe0ff */
[----:B---3--:R-:W-:Y:S01]  /*2f30*/  IADD3.X R5, PT, PT, R7, UR7, RZ, P5, !PT ;  /* 0x0000000707057c10 */ /* 0x008fe2000affe4ff */
[----:B------:R-:W0:Y:S01]  /*2f40*/  LDCU.64 UR6, c[0x0][0x420] ;  /* 0x00008400ff0677ac */ /* 0x000e220008000a00 */
[----:B------:R-:W-:Y:S02]  /*2f50*/  ISETP.LT.AND P5, PT, R25, UR5, P0 ;  /* 0x0000000519007c0c */ /* 0x000fe400087a1270 */
[----:B-1----:R-:W-:Y:S02]  /*2f60*/  PRMT R27, R14, 0x5410, R27 ;  /* 0x000054100e1b7816 */ /* 0x002fe4000000001b */
[----:B------:R-:W-:Y:S03]  /*2f70*/  LDS.U16 R14, [R0+UR4+0x304] ;  /* 0x00030404000e7984 */ /* 0x000fe60008000400 */
[----:B------:R-:W-:Y:S02]  /*2f80*/  HFMA2 R26, R10.H0_H0, R27, R26 ;  /* 0x0000001b0a1a7231 */ /* 0x000fe4000000081a */
[----:B------:R-:W1:Y:S03]  /*2f90*/  LDS.U16 R27, [R0+UR4+0x344] ;  /* 0x00034404001b7984 */ /* 0x000e660008000400 */
[----:B------:R-:W-:-:S02]  /*2fa0*/  PRMT R30, R26, 0x7610, R30 ;  /* 0x000076101a1e7816 */ /* 0x000fc4000000001e */
[----:B----4-:R-:W-:Y:S02]  /*2fb0*/  PRMT R29, R26, 0x7632, R29 ;  /* 0x000076321a1d7816 */ /* 0x010fe4000000001d */
[----:B--2---:R-:W-:Y:S01]  /*2fc0*/  PRMT R26, R18, 0x5410, R17 ;  /* 0x00005410121a7816 */ /* 0x004fe20000000011 */
[----:B------:R-:W-:Y:S01]  /*2fd0*/  @P5 STG.E.U16 desc[UR12][R4.64], R30 ;  /* 0x0000001e04005986 */ /* 0x000fe2000c10150c */
[----:B------:R-:W-:-:S03]  /*2fe0*/  ISETP.LT.AND P5, PT, R25, UR5, P3 ;  /* 0x0000000519007c0c */ /* 0x000fc60009fa1270 */
[----:B------:R-:W-:-:S10]  /*2ff0*/  HMUL2 R26, R11.H0_H0, R26 ;  /* 0x0000001a0b1a7232 */ /* 0x000fd40000000800 */
[----:B------:R-:W-:Y:S01]  /*3000*/  @P5 STG.E.U16 desc[UR12][R4.64+0x40], R29 ;  /* 0x0000401d04005986 */ /* 0x000fe2000c10150c */
[----:B------:R-:W-:Y:S02]  /*3010*/  ISETP.LT.AND P5, PT, R25, UR5, P4 ;  /* 0x0000000519007c0c */ /* 0x000fe4000a7a1270 */
[----:B-1----:R-:W-:-:S05]  /*3020*/  PRMT R27, R14, 0x5410, R27 ;  /* 0x000054100e1b7816 */ /* 0x002fca000000001b */
[----:B------:R-:W-:-:S06]  /*3030*/  HFMA2 R26, R10.H0_H0, R27, R26 ;  /* 0x0000001b0a1a7231 */ /* 0x000fcc000000081a */
[----:B------:R-:W-:Y:S01]  /*3040*/  @P5 STG.E.U16 desc[UR12][R4.64+0x80], R26 ;  /* 0x0000801a04005986 */ /* 0x000fe2000c10150c */
[----:B0-----:R-:W-:Y:S02]  /*3050*/  IADD3 R8, P5, PT, R8, UR6, RZ ;  /* 0x0000000608087c10 */ /* 0x001fe4000ffbe0ff */
[----:B------:R-:W-:Y:S02]  /*3060*/  PRMT R14, R26, 0x7632, R14 ;  /* 0x000076321a0e7816 */ /* 0x000fe4000000000e */
[----:B------:R-:W-:Y:S02]  /*3070*/  IADD3.X R9, PT, PT, R9, UR7, RZ, P5, !PT ;  /* 0x0000000709097c10 */ /* 0x000fe4000affe4ff */
[----:B------:R-:W-:Y:S01]  /*3080*/  ISETP.LT.AND P5, PT, R25, UR5, P6 ;  /* 0x0000000519007c0c */ /* 0x000fe2000b7a1270 */
[----:B------:R-:W-:-:S12]  /*3090*/  VIADD R25, R13, 0x1 ;  /* 0x000000010d197836 */ /* 0x000fd80000000000 */
[----:B------:R0:W-:Y:S01]  /*30a0*/  @P5 STG.E.U16 desc[UR12][R4.64+0xc0], R14 ;  /* 0x0000c00e04005986 */ /* 0x0001e2000c10150c */
[----:B------:R-:W-:-:S13]  /*30b0*/  ISETP.LT.AND P5, PT, R25, UR5, P2 ;  /* 0x0000000519007c0c */ /* 0x000fda00097a1270 */
[----:B------:R-:W2:Y:S01]  /*30c0*/  @P5 LDG.E.LTC128B.U16 R24, desc[UR12][R8.64] ;  /* 0x0000000c08185981 */ /* 0x000ea2000c1e1520 */
[----:B------:R-:W-:-:S13]  /*30d0*/  ISETP.LT.AND P5, PT, R25, UR5, P1 ;  /* 0x0000000519007c0c */ /* 0x000fda0008fa1270 */
[----:B------:R-:W2:Y:S01]  /*30e0*/  @P5 LDG.E.LTC128B.U16 R23, desc[UR12][R8.64+0x40] ;  /* 0x0000400c08175981 */ /* 0x000ea2000c1e1520 */
[----:B------:R-:W-:-:S04]  /*30f0*/  ISETP.NE.AND P5, PT, R12, RZ, PT ;  /* 0x000000ff0c00720c */ /* 0x000fc80003fa5270 */
[----:B------:R-:W-:-:S13]  /*3100*/  ISETP.LT.AND P5, PT, R25, UR5, P5 ;  /* 0x0000000519007c0c */ /* 0x000fda000afa1270 */
[----:B------:R-:W3:Y:S01]  /*3110*/  @P5 LDG.E.LTC128B.U16 R22, desc[UR12][R8.64+0x80] ;  /* 0x0000800c08165981 */ /* 0x000ee2000c1e1520 */
[----:B------:R-:W-:-:S04]  /*3120*/  ISETP.NE.AND P5, PT, R16, RZ, PT ;  /* 0x000000ff1000720c */ /* 0x000fc80003fa5270 */
[----:B------:R-:W-:-:S13]  /*3130*/  ISETP.LT.AND P5, PT, R25, UR5, P5 ;  /* 0x0000000519007c0c */ /* 0x000fda000afa1270 */
[----:B------:R-:W3:Y:S01]  /*3140*/  @P5 LDG.E.LTC128B.U16 R21, desc[UR12][R8.64+0xc0] ;  /* 0x0000c00c08155981 */ /* 0x000ee2000c1e1520 */
[----:B------:R-:W-:Y:S01]  /*3150*/  IADD3 R2, P5, PT, R2, UR6, RZ ;  /* 0x0000000602027c10 */ /* 0x000fe2000ffbe0ff */
[----:B0-----:R-:W-:-:S03]  /*3160*/  VIADD R14, R13, 0x11 ;  /* 0x000000110d0e7836 */ /* 0x001fc60000000000 */
[----:B------:R-:W-:Y:S02]  /*3170*/  IADD3.X R3, PT, PT, R3, UR7, RZ, P5, !PT ;  /* 0x0000000703037c10 */ /* 0x000fe4000affe4ff */
[----:B------:R-:W-:-:S13]  /*3180*/  ISETP.LT.AND P5, PT, R14, UR5, P2 ;  /* 0x000000050e007c0c */ /* 0x000fda00097a1270 */
[----:B------:R-:W4:Y:S01]  /*3190*/  @P5 LDG.E.LTC128B.U16 R20, desc[UR12][R2.64] ;  /* 0x0000000c02145981 */ /* 0x000f22000c1e1520 */
[----:B------:R-:W-:-:S13]  /*31a0*/  ISETP.LT.AND P5, PT, R14, UR5, P1 ;  /* 0x000000050e007c0c */ /* 0x000fda0008fa1270 */
[----:B------:R-:W4:Y:S01]  /*31b0*/  @P5 LDG.E.LTC128B.U16 R19, desc[UR12][R2.64+0x40] ;  /* 0x0000400c02135981 */ /* 0x000f22000c1e1520 */
[----:B------:R-:W-:-:S04]  /*31c0*/  ISETP.NE.AND P5, PT, R12, RZ, PT ;  /* 0x000000ff0c00720c */ /* 0x000fc80003fa5270 */
[----:B------:R-:W-:-:S13]  /*31d0*/  ISETP.LT.AND P5, PT, R14, UR5, P5 ;  /* 0x000000050e007c0c */ /* 0x000fda000afa1270 */
[----:B------:R-:W5:Y:S01]  /*31e0*/  @P5 LDG.E.LTC128B.U16 R18, desc[UR12][R2.64+0x80] ;  /* 0x0000800c02125981 */ /* 0x000f62000c1e1520 */
[----:B------:R-:W-:-:S04]  /*31f0*/  ISETP.NE.AND P5, PT, R16, RZ, PT ;  /* 0x000000ff1000720c */ /* 0x000fc80003fa5270 */
[----:B------:R-:W-:-:S13]  /*3200*/  ISETP.LT.AND P5, PT, R14, UR5, P5 ;  /* 0x000000050e007c0c */ /* 0x000fda000afa1270 */
[----:B------:R-:W5:Y:S01]  /*3210*/  @P5 LDG.E.LTC128B.U16 R17, desc[UR12][R2.64+0xc0] ;  /* 0x0000c00c02115981 */ /* 0x000f62000c1e1520 */
[----:B------:R-:W-:Y:S02]  /*3220*/  PRMT R30, R55, 0x7632, R30 ;  /* 0x00007632371e7816 */ /* 0x000fe4000000001e */
[----:B------:R-:W-:Y:S01]  /*3230*/  PRMT R31, R62, 0x7632, R31 ;  /* 0x000076323e1f7816 */ /* 0x000fe2000000001f */
[----:B------:R-:W-:Y:S01]  /*3240*/  BAR.SYNC.DEFER_BLOCKING 0x0 ;  /* 0x0000000000007b1d */ /* 0x000fe20000010000 */
[----:B------:R-:W-:Y:S02]  /*3250*/  PRMT R32, R41, 0x7632, R32 ;  /* 0x0000763229207816 */ /* 0x000fe40000000020 */
[----:B------:R-:W-:Y:S02]  /*3260*/  PRMT R42, R46, 0x7632, R42 ;  /* 0x000076322e2a7816 */ /* 0x000fe4000000002a */
[----:B------:R-:W-:-:S04]  /*3270*/  IADD3 R6, P5, PT, R6, UR8, RZ ;  /* 0x0000000806067c10 */ /* 0x000fc8000ffbe0ff */
[----:B------:R-:W-:Y:S02]  /*3280*/  IADD3.X R7, PT, PT, R7, UR9, RZ, P5, !PT ;  /* 0x0000000907077c10 */ /* 0x000fe4000affe4ff */
[----:B------:R-:W-:Y:S01]  /*3290*/  ISETP.LT.AND P5, PT, R25, UR5, P0 ;  /* 0x0000000519007c0c */ /* 0x000fe200087a1270 */
        /* <DEDUP_REMOVED lines=10> */
[----:B------:R-:W0:Y:S02]  /*3340*/  LDS.U16 R27, [R0+UR4+0x40] ;  /* 0x00004004001b7984 */ /* 0x000e240008000400 */
[----:B0-----:R-:W-:-:S02]  /*3350*/  PRMT R26, R26, 0x5410, R27 ;  /* 0x000054101a1a7816 */ /* 0x001fc4000000001b */
[----:B------:R-:W-:Y:S01]  /*3360*/  LDS.U16 R27, [R0+UR4+0xc0] ;  /* 0x0000c004001b7984 */ /* 0x000fe20008000400 */
[----:B--2---:R-:W-:-:S05]  /*3370*/  PRMT R24, R24, 0x5410, R23 ;  /* 0x0000541018187816 */ /* 0x004fca0000000017 */
[----:B------:R-:W-:-:S04]  /*3380*/  HMUL2 R29, R11.H0_H0, R24 ;  /* 0x000000180b1d7232 */ /* 0x000fc80000000800 */
[----:B------:R-:W-:Y:S02]  /*3390*/  HFMA2 R29, R10.H0_H0, R26, R29 ;  /* 0x0000001a0a1d7231 */ /* 0x000fe4000000081d */
[----:B------:R-:W0:Y:S03]  /*33a0*/  LDS.U16 R26, [R0+UR4+0x80] ;  /* 0x00008004001a7984 */ /* 0x000e260008000400 */
[C---:B------:R-:W-:Y:S02]  /*33b0*/  PRMT R30, R29.reuse, 0x7610, R30 ;  /* 0x000076101d1e7816 */ /* 0x040fe4000000001e */
[----:B------:R-:W-:-:S03]  /*33c0*/  PRMT R31, R29, 0x7632, R31 ;  /* 0x000076321d1f7816 */ /* 0x000fc6000000001f */
[----:B------:R1:W-:Y:S01]  /*33d0*/  @P5 STG.E.U16 desc[UR12][R6.64], R30 ;  /* 0x0000001e06005986 */ /* 0x0003e2000c10150c */
[----:B------:R-:W-:-:S13]  /*33e0*/  ISETP.LT.AND P5, PT, R25, UR5, P3 ;  /* 0x0000000519007c0c */ /* 0x000fda0009fa1270 */
[----:B------:R-:W-:Y:S01]  /*33f0*/  @P5 STG.E.U16 desc[UR12][R6.64+0x40], R31 ;  /* 0x0000401f06005986 */ /* 0x000fe2000c10150c */
[----:B------:R-:W-:Y:S02]  /*3400*/  ISETP.LT.AND P5, PT, R25, UR5, P4 ;  /* 0x0000000519007c0c */ /* 0x000fe4000a7a1270 */
[----:B---3--:R-:W-:-:S05]  /*3410*/  PRMT R22, R22, 0x5410, R21 ;  /* 0x0000541016167816 */ /* 0x008fca0000000015 */
[----:B------:R-:W-:Y:S01]  /*3420*/  HMUL2 R29, R11.H0_H0, R22 ;  /* 0x000000160b1d7232 */ /* 0x000fe20000000800 */
[----:B0-----:R-:W-:-:S05]  /*3430*/  PRMT R26, R26, 0x5410, R27 ;  /* 0x000054101a1a7816 */ /* 0x001fca000000001b */
[----:B------:R-:W-:Y:S02]  /*3440*/  HFMA2 R29, R10.H0_H0, R26, R29 ;  /* 0x0000001a0a1d7231 */ /* 0x000fe4000000081d */
[----:B------:R-:W-:Y:S03]  /*3450*/  LDS.U16 R26, [R0+UR4+0x2c4] ;  /* 0x0002c404001a7984 */ /* 0x000fe60008000400 */
[----:B-1----:R-:W-:Y:S01]  /*3460*/  PRMT R30, R29, 0x7632, R30 ;  /* 0x000076321d1e7816 */ /* 0x002fe2000000001e */
[----:B------:R-:W-:Y:S01]  /*3470*/  @P5 STG.E.U16 desc[UR12][R6.64+0x80], R29 ;  /* 0x0000801d06005986 */ /* 0x000fe2000c10150c */
[----:B------:R-:W-:-:S03]  /*3480*/  ISETP.LT.AND P5, PT, R25, UR5, P6 ;  /* 0x0000000519007c0c */ /* 0x000fc6000b7a1270 */
[----:B------:R-:W0:Y:S01]  /*3490*/  LDS.U16 R25, [R0+UR4+0x284] ;  /* 0x0002840400197984 */ /* 0x000e220008000400 */
[----:B----4-:R-:W-:-:S05]  /*34a0*/  PRMT R20, R20, 0x5410, R19 ;  /* 0x0000541014147816 */ /* 0x010fca0000000013 */
[----:B------:R-:W-:-:S04]  /*34b0*/  HMUL2 R27, R11.H0_H0, R20 ;  /* 0x000000140b1b7232 */ /* 0x000fc80000000800 */
[----:B------:R1:W-:Y:S01]  /*34c0*/  @P5 STG.E.U16 desc[UR12][R6.64+0xc0], R30 ;  /* 0x0000c01e06005986 */ /* 0x0003e2000c10150c */
[----:B------:R-:W-:-:S04]  /*34d0*/  IADD3 R4, P5, PT, R4, UR8, RZ ;  /* 0x0000000804047c10 */ /* 0x000fc8000ffbe0ff */
[----:B------:R-:W-:Y:S02]  /*34e0*/  IADD3.X R5, PT, PT, R5, UR9, RZ, P5, !PT ;  /* 0x0000000905057c10 */ /* 0x000fe4000affe4ff */
[----:B------:R-:W-:Y:S02]  /*34f0*/  ISETP.LT.AND P5, PT, R14, UR5, P0 ;  /* 0x000000050e007c0c */ /* 0x000fe400087a1270 */
[----:B0-----:R-:W-:Y:S02]  /*3500*/  PRMT R26, R25, 0x5410, R26 ;  /* 0x00005410191a7816 */ /* 0x001fe4000000001a */
[----:B------:R-:W-:Y:S01]  /*3510*/  LDS.U16 R25, [R0+UR4+0x304] ;  /* 0x0003040400197984 */ /* 0x000fe20008000400 */
[----:B-----5:R-:W-:Y:S02]  /*3520*/  PRMT R18, R18, 0x5410, R17 ;  /* 0x0000541012127816 */ /* 0x020fe40000000011 */
[----:B------:R-:W-:Y:S02]  /*3530*/  HFMA2 R27, R10.H0_H0, R26, R27 ;  /* 0x0000001a0a1b7231 */ /* 0x000fe4000000081b */
[----:B------:R-:W0:Y:S03]  /*3540*/  LDS.U16 R26, [R0+UR4+0x344] ;  /* 0x00034404001a7984 */ /* 0x000e260008000400 */
[----:B------:R-:W-:-:S02]  /*3550*/  PRMT R29, R27, 0x7610, R29 ;  /* 0x000076101b1d7816 */ /* 0x000fc4000000001d */
[----:B-1----:R-:W-:Y:S01]  /*3560*/  PRMT R30, R27, 0x7632, R30 ;  /* 0x000076321b1e7816 */ /* 0x002fe2000000001e */
[----:B------:R-:W-:Y:S02]  /*3570*/  HMUL2 R27, R11.H0_H0, R18 ;  /* 0x000000120b1b7232 */ /* 0x000fe40000000800 */
[----:B------:R-:W-:Y:S01]  /*3580*/  @P5 STG.E.U16 desc[UR12][R4.64], R29 ;  /* 0x0000001d04005986 */ /* 0x000fe2000c10150c */
[----:B------:R-:W-:-:S13]  /*3590*/  ISETP.LT.AND P5, PT, R14, UR5, P3 ;  /* 0x000000050e007c0c */ /* 0x000fda0009fa1270 */
[----:B------:R1:W-:Y:S01]  /*35a0*/  @P5 STG.E.U16 desc[UR12][R4.64+0x40], R30 ;  /* 0x0000401e04005986 */ /* 0x0003e2000c10150c */
[----:B------:R-:W-:Y:S02]  /*35b0*/  ISETP.LT.AND P5, PT, R14, UR5, P4 ;  /* 0x000000050e007c0c */ /* 0x000fe4000a7a1270 */
[----:B0-----:R-:W-:Y:S01]  /*35c0*/  PRMT R26, R25, 0x5410, R26 ;  /* 0x00005410191a7816 */ /* 0x001fe2000000001a */
[----:B------:R-:W-:-:S04]  /*35d0*/  VIADD R25, R13, 0x2 ;  /* 0x000000020d197836 */ /* 0x000fc80000000000 */
[----:B------:R-:W-:-:S06]  /*35e0*/  HFMA2 R27, R10.H0_H0, R26, R27 ;  /* 0x0000001a0a1b7231 */ /* 0x000fcc000000081b */
[----:B------:R-:W-:Y:S01]  /*35f0*/  @P5 STG.E.U16 desc[UR12][R4.64+0x80], R27 ;  /* 0x0000801b04005986 */ /* 0x000fe2000c10150c */
[----:B------:R-:W-:Y:S02]  /*3600*/  IADD3 R8, P5, PT, R8, UR6, RZ ;  /* 0x0000000608087c10 */ /* 0x000fe4000ffbe0ff */
[----:B------:R-:W-:Y:S02]  /*3610*/  PRMT R26, R27, 0x7632, R26 ;  /* 0x000076321b1a7816 */ /* 0x000fe4000000001a */
[----:B------:R-:W-:Y:S02]  /*3620*/  IADD3.X R9, PT, PT, R9, UR7, RZ, P5, !PT ;  /* 0x0000000709097c10 */ /* 0x000fe4000affe4ff */
[----:B------:R-:W-:Y:S02]  /*3630*/  ISETP.LT.AND P5, PT, R14, UR5, P6 ;  /* 0x000000050e007c0c */ /* 0x000fe4000b7a1270 */
[----:B------:R-:W-:-:S11]  /*3640*/  PRMT R14, R24, 0x7610, R14 ;  /* 0x00007610180e7816 */ /* 0x000fd6000000000e */
[----:B------:R-:W-:Y:S01]  /*3650*/  @P5 STG.E.U16 desc[UR12][R4.64+0xc0], R26 ;  /* 0x0000c01a04005986 */ /* 0x000fe2000c10150c */
        /* <DEDUP_REMOVED lines=11> */
[----:B------:R-:W-:-:S03]  /*3710*/  VIADD R24, R13, 0x12 ;  /* 0x000000120d187836 */ /* 0x000fc60000000000 */
        /* <DEDUP_REMOVED lines=11> */
[----:B-1----:R-:W-:Y:S02]  /*37d0*/  PRMT R30, R54, 0x7632, R30 ;  /* 0x00007632361e7816 */ /* 0x002fe4000000001e */
        /* <DEDUP_REMOVED lines=35> */
[----:B------:R-:W-:Y:S01]  /*3a10*/  PRMT R30, R29, 0x7632, R30 ;  /* 0x000076321d1e7816 */ /* 0x000fe2000000001e */
[----:B------:R-:W-:Y:S01]  /*3a20*/  @P5 STG.E.U16 desc[UR12][R6.64+0x80], R29 ;  /* 0x0000801d06005986 */ /* 0x000fe2000c10150c */
[----:B------:R-:W-:-:S03]  /*3a30*/  ISETP.LT.AND P5, PT, R25, UR5, P6 ;  /* 0x0000000519007c0c */ /* 0x000fc6000b7a1270 */
[----:B------:R-:W0:Y:S10]  /*3a40*/  LDS.U16 R25, [R0+UR4+0x284] ;  /* 0x0002840400197984 */ /* 0x000e340008000400 */
[----:B------:R4:W-:Y:S01]  /*3a50*/  @P5 STG.E.U16 desc[UR12][R6.64+0xc0], R30 ;  /* 0x0000c01e06005986 */ /* 0x0009e2000c10150c */
[----:B------:R-:W-:-:S04]  /*3a60*/  IADD3 R4, P5, PT, R4, UR8, RZ ;  /* 0x0000000804047c10 */ /* 0x000fc8000ffbe0ff */
[----:B------:R-:W-:Y:S02]  /*3a70*/  IADD3.X R5, PT, PT, R5, UR9, RZ, P5, !PT ;  /* 0x0000000905057c10 */ /* 0x000fe4000affe4ff */
[----:B------:R-:W-:Y:S02]  /*3a80*/  ISETP.LT.AND P5, PT, R24, UR5, P0 ;  /* 0x0000000518007c0c */ /* 0x000fe400087a1270 */
[----:B----4-:R-:W-:-:S05]  /*3a90*/  PRMT R30, R20, 0x5410, R19 ;  /* 0x00005410141e7816 */ /* 0x010fca0000000013 */
[----:B------:R-:W-:Y:S01]  /*3aa0*/  HMUL2 R27, R11.H0_H0, R30 ;  /* 0x0000001e0b1b7232 */ /* 0x000fe20000000800 */
[----:B0-----:R-:W-:Y:S02]  /*3ab0*/  PRMT R26, R25, 0x5410, R26 ;  /* 0x00005410191a7816 */ /* 0x001fe4000000001a */
[----:B------:R-:W-:Y:S03]  /*3ac0*/  LDS.U16 R25, [R0+UR4+0x304] ;  /* 0x0003040400197984 */ /* 0x000fe60008000400 */
[----:B------:R-:W-:Y:S02]  /*3ad0*/  HFMA2 R27, R10.H0_H0, R26, R27 ;  /* 0x0000001a0a1b7231 */ /* 0x000fe4000000081b */
[----:B------:R-:W0:Y:S03]  /*3ae0*/  LDS.U16 R26, [R0+UR4+0x344] ;  /* 0x00034404001a7984 */ /* 0x000e260008000400 */
[----:B------:R-:W-:-:S02]  /*3af0*/  PRMT R29, R27, 0x7610, R29 ;  /* 0x000076101b1d7816 */ /* 0x000fc4000000001d */
[----:B------:R-:W-:-:S03]  /*3b00*/  PRMT R30, R27, 0x7632, R30 ;  /* 0x000076321b1e7816 */ /* 0x000fc6000000001e */
[----:B------:R1:W-:Y:S01]  /*3b10*/  @P5 STG.E.U16 desc[UR12][R4.64], R29 ;  /* 0x0000001d04005986 */ /* 0x0003e2000c10150c */
[----:B------:R-:W-:Y:S01]  /*3b20*/  ISETP.LT.AND P5, PT, R24, UR5, P3 ;  /* 0x0000000518007c0c */ /* 0x000fe20009fa1270 */
[----:B-1----:R-:W-:-:S12]  /*3b30*/  VIADD R29, R13, 0x3 ;  /* 0x000000030d1d7836 */ /* 0x002fd80000000000 */
[----:B------:R5:W-:Y:S01]  /*3b40*/  @P5 STG.E.U16 desc[UR12][R4.64+0x40], R30 ;  /* 0x0000401e04005986 */ /* 0x000be2000c10150c */
[----:B------:R-:W-:Y:S02]  /*3b50*/  ISETP.LT.AND P5, PT, R24, UR5, P4 ;  /* 0x0000000518007c0c */ /* 0x000fe4000a7a1270 */
[----:B-----5:R-:W-:-:S05]  /*3b60*/  PRMT R30, R18, 0x5410, R17 ;  /* 0x00005410121e7816 */ /* 0x020fca0000000011 */
[----:B------:R-:W-:Y:S01]  /*3b70*/  HMUL2 R27, R11.H0_H0, R30 ;  /* 0x0000001e0b1b7232 */ /* 0x000fe20000000800 */
[----:B0-----:R-:W-:-:S05]  /*3b80*/  PRMT R26, R25, 0x5410, R26 ;  /* 0x00005410191a7816 */ /* 0x001fca000000001a */
[----:B------:R-:W-:-:S05]  /*3b90*/  HFMA2 R27, R10.H0_H0, R26, R27 ;  /* 0x0000001a0a1b7231 */ /* 0x000fca000000081b */
[----:B------:R-:W-:Y:S01]  /*3ba0*/  @P5 STG.E.U16 desc[UR12][R4.64+0x80], R27 ;  /* 0x0000801b04005986 */ /* 0x000fe2000c10150c */
[----:B------:R-:W-:Y:S02]  /*3bb0*/  IADD3 R8, P5, PT, R8, UR6, RZ ;  /* 0x0000000608087c10 */ /* 0x000fe4000ffbe0ff */
[----:B------:R-:W-:Y:S02]  /*3bc0*/  PRMT R25, R27, 0x7632, R25 ;  /* 0x000076321b197816 */ /* 0x000fe40000000019 */
[----:B------:R-:W-:Y:S02]  /*3bd0*/  IADD3.X R9, PT, PT, R9, UR7, RZ, P5, !PT ;  /* 0x0000000709097c10 */ /* 0x000fe4000affe4ff */
[----:B------:R-:W-:-:S13]  /*3be0*/  ISETP.LT.AND P5, PT, R24, UR5, P6 ;  /* 0x0000000518007c0c */ /* 0x000fda000b7a1270 */
        /* <DEDUP_REMOVED lines=57> */
[----:B0-----:R-:W-:Y:S02]  /*3f80*/  PRMT R26, R25, 0x5410, R26 ;  /* 0x00005410191a7816 */ /* 0x001fe4000000001a */
[----:B------:R-:W-:Y:S03]  /*3f90*/  LDS.U16 R25, [R0+UR4+0x284] ;  /* 0x0002840400197984 */ /* 0x000fe60008000400 */
[----:B------:R-:W-:Y:S02]  /*3fa0*/  HFMA2 R27, R10.H0_H0, R26, R27 ;  /* 0x0000001a0a1b7231 */ /* 0x000fe4000000081b */
[----:B------:R-:W0:Y:S03]  /*3fb0*/  LDS.U16 R26, [R0+UR4+0x2c4] ;  /* 0x0002c404001a7984 */ /* 0x000e260008000400 */
[----:B------:R-:W-:-:S02]  /*3fc0*/  PRMT R32, R27, 0x7610, R32 ;  /* 0x000076101b207816 */ /* 0x000fc40000000020 */
[----:B-1----:R-:W-:-:S03]  /*3fd0*/  PRMT R30, R27, 0x7632, R30 ;  /* 0x000076321b1e7816 */ /* 0x002fc6000000001e */
[----:B------:R-:W-:Y:S01]  /*3fe0*/  @P5 STG.E.U16 desc[UR12][R6.64+0x80], R32 ;  /* 0x0000802006005986 */ /* 0x000fe2000c10150c */
[----:B------:R-:W-:Y:S02]  /*3ff0*/  ISETP.LT.AND P5, PT, R29, UR5, P6 ;  /* 0x000000051d007c0c */ /* 0x000fe4000b7a1270 */
[----:B----4-:R-:W-:-:S05]  /*4000*/  PRMT R20, R20, 0x5410, R19 ;  /* 0x0000541014147816 */ /* 0x010fca0000000013 */
[----:B------:R-:W-:-:S06]  /*4010*/  HMUL2 R27, R11.H0_H0, R20 ;  /* 0x000000140b1b7232 */ /* 0x000fcc0000000800 */
[----:B------:R1:W-:Y:S01]  /*4020*/  @P5 STG.E.U16 desc[UR12][R6.64+0xc0], R30 ;  /* 0x0000c01e06005986 */ /* 0x0003e2000c10150c */
[----:B------:R-:W-:-:S04]  /*4030*/  IADD3 R4, P5, PT, R4, UR8, RZ ;  /* 0x0000000804047c10 */ /* 0x000fc8000ffbe0ff */
[----:B------:R-:W-:Y:S02]  /*4040*/  IADD3.X R5, PT, PT, R5, UR9, RZ, P5, !PT ;  /* 0x0000000905057c10 */ /* 0x000fe4000affe4ff */
[----:B------:R-:W-:Y:S02]  /*4050*/  ISETP.LT.AND P5, PT, R24, UR5, P0 ;  /* 0x0000000518007c0c */ /* 0x000fe400087a1270 */
[----:B0-----:R-:W-:Y:S02]  /*4060*/  PRMT R26, R25, 0x5410, R26 ;  /* 0x00005410191a7816 */ /* 0x001fe4000000001a */
[----:B------:R-:W-:Y:S03]  /*4070*/  LDS.U16 R25, [R0+UR4+0x304] ;  /* 0x0003040400197984 */ /* 0x000fe60008000400 */
[----:B------:R-:W-:Y:S02]  /*4080*/  HFMA2 R27, R10.H0_H0, R26, R27 ;  /* 0x0000001a0a1b7231 */ /* 0x000fe4000000081b */
[----:B------:R-:W0:Y:S01]  /*4090*/  LDS.U16 R26, [R0+UR4+0x344] ;  /* 0x00034404001a7984 */ /* 0x000e220008000400 */
[----:B-----5:R-:W-:-:S02]  /*40a0*/  PRMT R18, R18, 0x5410, R17 ;  /* 0x0000541012127816 */ /* 0x020fc40000000011 */
[C---:B------:R-:W-:Y:S02]  /*40b0*/  PRMT R29, R27.reuse, 0x7610, R29 ;  /* 0x000076101b1d7816 */ /* 0x040fe4000000001d */
[----:B-1----:R-:W-:Y:S01]  /*40c0*/  PRMT R30, R27, 0x7632, R30 ;  /* 0x000076321b1e7816 */ /* 0x002fe2000000001e */
[----:B------:R-:W-:Y:S02]  /*40d0*/  HMUL2 R27, R11.H0_H0, R18 ;  /* 0x000000120b1b7232 */ /* 0x000fe40000000800 */
[----:B------:R-:W-:Y:S01]  /*40e0*/  @P5 STG.E.U16 desc[UR12][R4.64], R29 ;  /* 0x0000001d04005986 */ /* 0x000fe2000c10150c */
[----:B------:R-:W-:-:S13]  /*40f0*/  ISETP.LT.AND P5, PT, R24, UR5, P3 ;  /* 0x0000000518007c0c */ /* 0x000fda0009fa1270 */
[----:B------:R-:W-:Y:S01]  /*4100*/  @P5 STG.E.U16 desc[UR12][R4.64+0x40], R30 ;  /* 0x0000401e04005986 */ /* 0x000fe2000c10150c */
[----:B------:R-:W-:Y:S02]  /*4110*/  ISETP.LT.AND P5, PT, R24, UR5, P4 ;  /* 0x0000000518007c0c */ /* 0x000fe4000a7a1270 */
[----:B0-----:R-:W-:-:S05]  /*4120*/  PRMT R26, R25, 0x5410, R26 ;  /* 0x00005410191a7816 */ /* 0x001fca000000001a */
[----:B------:R-:W-:-:S05]  /*4130*/  HFMA2 R27, R10.H0_H0, R26, R27 ;  /* 0x0000001a0a1b7231 */ /* 0x000fca000000081b */
[C---:B------:R-:W-:Y:S02]  /*4140*/  PRMT R25, R27.reuse, 0x7610, R25 ;  /* 0x000076101b197816 */ /* 0x040fe40000000019 */
[----:B------:R-:W-:Y:S01]  /*4150*/  PRMT R26, R27, 0x7632, R26 ;  /* 0x000076321b1a7816 */ /* 0x000fe2000000001a */
[----:B------:R-:W-:Y:S02]  /*4160*/  VIADD R27, R13, 0x4 ;  /* 0x000000040d1b7836 */ /* 0x000fe40000000000 */
[----:B------:R0:W-:Y:S01]  /*4170*/  @P5 STG.E.U16 desc[UR12][R4.64+0x80], R25 ;  /* 0x0000801904005986 */ /* 0x0001e2000c10150c */
[----:B------:R-:W-:-:S04]  /*4180*/  IADD3 R8, P5, PT, R8, UR6, RZ ;  /* 0x0000000608087c10 */ /* 0x000fc8000ffbe0ff */
[----:B------:R-:W-:Y:S02]  /*4190*/  IADD3.X R9, PT, PT, R9, UR7, RZ, P5, !PT ;  /* 0x0000000709097c10 */ /* 0x000fe4000affe4ff */
[----:B------:R-:W-:Y:S02]  /*41a0*/  ISETP.LT.AND P5, PT, R24, UR5, P6 ;  /* 0x0000000518007c0c */ /* 0x000fe4000b7a1270 */
[----:B------:R-:W-:-:S11]  /*41b0*/  PRMT R24, R14, 0x7610, R24 ;  /* 0x000076100e187816 */ /* 0x000fd60000000018 */
        /* <DEDUP_REMOVED lines=8> */
[----:B------:R-:W-:Y:S02]  /*4240*/  ISETP.NE.AND P5, PT, R16, RZ, PT ;  /* 0x000000ff1000720c */ /* 0x000fe40003fa5270 */
[----:B0-----:R-:W-:Y:S02]  /*4250*/  PRMT R25, R21, 0x7610, R25 ;  /* 0x0000761015197816 */ /* 0x001fe40000000019 */
[----:B------:R-:W-:-:S13]  /*4260*/  ISETP.LT.AND P5, PT, R27, UR5, P5 ;  /* 0x000000051b007c0c */ /* 0x000fda000afa1270 */
[----:B------:R-:W3:Y:S01]  /*4270*/  @P5 LDG.E.LTC128B.U16 R25, desc[UR12][R8.64+0xc0] ;  /* 0x0000c00c08195981 */ /* 0x000ee2000c1e1520 */
[----:B------:R-:W-:Y:S01]  /*4280*/  IADD3 R2, P5, PT, R2, UR6, RZ ;  /* 0x0000000602027c10 */ /* 0x000fe2000ffbe0ff */
[----:B-1----:R-:W-:Y:S01]  /*4290*/  VIADD R26, R13, 0x14 ;  /* 0x000000140d1a7836 */ /* 0x002fe20000000000 */
[----:B------:R-:W-:Y:S02]  /*42a0*/  PRMT R21, R20, 0x7610, R21 ;  /* 0x0000761014157816 */ /* 0x000fe40000000015 */
[----:B------:R-:W-:Y:S02]  /*42b0*/  IADD3.X R3, PT, PT, R3, UR7, RZ, P5, !PT ;  /* 0x0000000703037c10 */ /* 0x000fe4000affe4ff */
[----:B------:R-:W-:Y:S02]  /*42c0*/  ISETP.LT.AND P5, PT, R26, UR5, P2 ;  /* 0x000000051a007c0c */ /* 0x000fe400097a1270 */
[----:B------:R-:W-:-:S11]  /*42d0*/  PRMT R20, R19, 0x7610, R20 ;  /* 0x0000761013147816 */ /* 0x000fd60000000014 */
[----:B------:R-:W4:Y:S01]  /*42e0*/  @P5 LDG.E.LTC128B.U16 R21, desc[UR12][R2.64] ;  /* 0x0000000c02155981 */ /* 0x000f22000c1e1520 */
[----:B------:R-:W-:-:S13]  /*42f0*/  ISETP.LT.AND P5, PT, R26, UR5, P1 ;  /* 0x000000051a007c0c */ /* 0x000fda0008fa1270 */
[----:B------:R-:W4:Y:S01]  /*4300*/  @P5 LDG.E.LTC128B.U16 R20, desc[UR12][R2.64+0x40] ;  /* 0x0000400c02145981 */ /* 0x000f22000c1e1520 */
[----:B------:R-:W-:Y:S02]  /*4310*/  ISETP.NE.AND P5, PT, R12, RZ, PT ;  /* 0x000000ff0c00720c */ /* 0x000fe40003fa5270 */
[----:B------:R-:W-:Y:S02]  /*4320*/  PRMT R14, R18, 0x7610, R14 ;  /* 0x00007610120e7816 */ /* 0x000fe4000000000e */
        /* <DEDUP_REMOVED lines=39> */
[----:B------:R-:W-:-:S05]  /*45a0*/  HFMA2 R29, R10.H0_H0, R18, R29 ;  /* 0x000000120a1d7231 */ /* 0x000fca000000081d */
[----:B------:R-:W-:Y:S01]  /*45b0*/  @P5 STG.E.U16 desc[UR12][R6.64+0x80], R29 ;  /* 0x0000801d06005986 */ /* 0x000fe2000c10150c */
[----:B------:R-:W-:Y:S02]  /*45c0*/  ISETP.LT.AND P5, PT, R27, UR5, P6 ;  /* 0x000000051b007c0c */ /* 0x000fe4000b7a1270 */
[----:B------:R-:W-:Y:S02]  /*45d0*/  PRMT R19, R29, 0x7632, R19 ;  /* 0x000076321d137816 */ /* 0x000fe40000000013 */
[----:B----4-:R-:W-:-:S09]  /*45e0*/  PRMT R30, R21, 0x5410, R20 ;  /* 0x00005410151e7816 */ /* 0x010fd20000000014 */
[----:B------:R0:W-:Y:S01]  /*45f0*/  @P5 STG.E.U16 desc[UR12][R6.64+0xc0], R19 ;  /* 0x0000c01306005986 */ /* 0x0001e2000c10150c */
[----:B------:R-:W-:Y:S01]  /*4600*/  IADD3 R18, P5, PT, R4, UR8, RZ ;  /* 0x0000000804127c10 */ /* 0x000fe2000ffbe0ff */
[----:B------:R-:W-:Y:S02]  /*4610*/  HMUL2 R27, R11.H0_H0, R30 ;  /* 0x0000001e0b1b7232 */ /* 0x000fe40000000800 */
[----:B------:R-:W-:Y:S01]  /*4620*/  LDS.U16 R4, [R0+UR4+0x284] ;  /* 0x0002840400047984 */ /* 0x000fe20008000400 */
[----:B0-----:R-:W-:-:S03]  /*4630*/  IADD3.X R19, PT, PT, R5, UR9, RZ, P5, !PT ;  /* 0x0000000905137c10 */ /* 0x001fc6000affe4ff */
[----:B------:R-:W0:Y:S01]  /*4640*/  LDS.U16 R5, [R0+UR4+0x2c4] ;  /* 0x0002c40400057984 */ /* 0x000e220008000400 */
[----:B------:R-:W-:Y:S02]  /*4650*/  ISETP.LT.AND P5, PT, R26, UR5, P0 ;  /* 0x000000051a007c0c */ /* 0x000fe400087a1270 */
        /* <DEDUP_REMOVED lines=49> */
[----:B0-----:R-:W-:-:S04]  /*4970*/  IADD3 R4, P5, PT, R6, UR8, RZ ;  /* 0x0000000806047c10 */ /* 0x001fc8000ffbe0ff */
        /* <DEDUP_REMOVED lines=29> */
[C---:B------:R-:W-:Y:S02]  /*4b50*/  PRMT R7, R27.reuse, 0x7610, R7 ;  /* 0x000076101b077816 */ /* 0x040fe40000000007 */
[----:B-1----:R-:W-:-:S03]  /*4b60*/  PRMT R30, R27, 0x7632, R30 ;  /* 0x000076321b1e7816 */ /* 0x002fc6000000001e */
[----:B------:R0:W-:Y:S01]  /*4b70*/  @P5 STG.E.U16 desc[UR12][R4.64+0x80], R7 ;  /* 0x0000800704005986 */ /* 0x0001e2000c10150c */
[----:B------:R-:W-:-:S13]  /*4b80*/  ISETP.LT.AND P5, PT, R29, UR5, P6 ;  /* 0x000000051d007c0c */ /* 0x000fda000b7a1270 */
[----:B------:R4:W-:Y:S01]  /*4b90*/  @P5 STG.E.U16 desc[UR12][R4.64+0xc0], R30 ;  /* 0x0000c01e04005986 */ /* 0x0009e2000c10150c */
[----:B------:R-:W-:-:S03]  /*4ba0*/  IADD3 R6, P5, PT, R18, UR8, RZ ;  /* 0x0000000812067c10 */ /* 0x000fc6000ffbe0ff */
[----:B------:R-:W-:Y:S01]  /*4bb0*/  LDS.U16 R18, [R0+UR4+0x284] ;  /* 0x0002840400127984 */ /* 0x000fe20008000400 */
[----:B0-----:R-:W-:Y:S02]  /*4bc0*/  IADD3.X R7, PT, PT, R19, UR9, RZ, P5, !PT ;  /* 0x0000000913077c10 */ /* 0x001fe4000affe4ff */
[----:B------:R-:W-:Y:S01]  /*4bd0*/  ISETP.LT.AND P5, PT, R26, UR5, P0 ;  /* 0x000000051a007c0c */ /* 0x000fe200087a1270 */
[----:B------:R-:W0:Y:S01]  /*4be0*/  LDS.U16 R19, [R0+UR4+0x2c4] ;  /* 0x0002c40400137984 */ /* 0x000e220008000400 */
[----:B----4-:R-:W-:-:S05]  /*4bf0*/  PRMT R30, R21, 0x5410, R20 ;  /* 0x00005410151e7816 */ /* 0x010fca0000000014 */
[----:B------:R-:W-:Y:S01]  /*4c00*/  HMUL2 R27, R11.H0_H0, R30 ;  /* 0x0000001e0b1b7232 */ /* 0x000fe20000000800 */
[----:B-----5:R-:W-:Y:S02]  /*4c10*/  PRMT R14, R14, 0x5410, R17 ;  /* 0x000054100e0e7816 */ /* 0x020fe40000000011 */
[----:B0-----:R-:W-:Y:S02]  /*4c20*/  PRMT R18, R18, 0x5410, R19 ;  /* 0x0000541012127816 */ /* 0x001fe40000000013 */
[----:B------:R-:W-:Y:S03]  /*4c30*/  LDS.U16 R19, [R0+UR4+0x344] ;  /* 0x0003440400137984 */ /* 0x000fe60008000400 */
[----:B------:R-:W-:Y:S02]  /*4c40*/  HFMA2 R27, R10.H0_H0, R18, R27 ;  /* 0x000000120a1b7231 */ /* 0x000fe4000000081b */
[----:B------:R-:W0:Y:S03]  /*4c50*/  LDS.U16 R18, [R0+UR4+0x304] ;  /* 0x0003040400127984 */ /* 0x000e260008000400 */
[----:B------:R-:W-:-:S02]  /*4c60*/  PRMT R29, R27, 0x7610, R29 ;  /* 0x000076101b1d7816 */ /* 0x000fc4000000001d */
[----:B------:R-:W-:Y:S01]  /*4c70*/  PRMT R30, R27, 0x7632, R30 ;  /* 0x000076321b1e7816 */ /* 0x000fe2000000001e */
[----:B------:R-:W-:Y:S02]  /*4c80*/  HMUL2 R27, R11.H0_H0, R14 ;  /* 0x0000000e0b1b7232 */ /* 0x000fe40000000800 */
[----:B------:R1:W-:Y:S01]  /*4c90*/  @P5 STG.E.U16 desc[UR12][R6.64], R29 ;  /* 0x0000001d06005986 */ /* 0x0003e2000c10150c */
[----:B------:R-:W-:Y:S01]  /*4ca0*/  ISETP.LT.AND P5, PT, R26, UR5, P3 ;  /* 0x000000051a007c0c */ /* 0x000fe20009fa1270 */
[----:B-1----:R-:W-:-:S12]  /*4cb0*/  VIADD R29, R13, 0x6 ;  /* 0x000000060d1d7836 */ /* 0x002fd80000000000 */
[----:B------:R-:W-:Y:S01]  /*4cc0*/  @P5 STG.E.U16 desc[UR12][R6.64+0x40], R30 ;  /* 0x0000401e06005986 */ /* 0x000fe2000c10150c */
[----:B------:R-:W-:Y:S02]  /*4cd0*/  ISETP.LT.AND P5, PT, R26, UR5, P4 ;  /* 0x000000051a007c0c */ /* 0x000fe4000a7a1270 */
[----:B0-----:R-:W-:-:S05]  /*4ce0*/  PRMT R18, R18, 0x5410, R19 ;  /* 0x0000541012127816 */ /* 0x001fca0000000013 */
[----:B------:R-:W-:-:S06]  /*4cf0*/  HFMA2 R27, R10.H0_H0, R18, R27 ;  /* 0x000000120a1b7231 */ /* 0x000fcc000000081b */
        /* <DEDUP_REMOVED lines=67> */
[----:B------:R-:W-:-:S03]  /*5130*/  PRMT R30, R27, 0x7632, R30 ;  /* 0x000076321b1e7816 */ /* 0x000fc6000000001e */
[----:B------:R-:W-:Y:S01]  /*5140*/  @P5 STG.E.U16 desc[UR12][R4.64+0x80], R32 ;  /* 0x0000802004005986 */ /* 0x000fe2000c10150c */
[----:B------:R-:W-:-:S13]  /*5150*/  ISETP.LT.AND P5, PT, R29, UR5, P6 ;  /* 0x000000051d007c0c */ /* 0x000fda000b7a1270 */
        /* <DEDUP_REMOVED lines=15> */
[----:B------:R-:W-:Y:S02]  /*5250*/  ISETP.LT.AND P5, PT, R18, UR5, P4 ;  /* 0x0000000512007c0c */ /* 0x000fe4000a7a1270 */
[----:B-----5:R-:W-:-:S05]  /*5260*/  PRMT R30, R14, 0x5410, R17 ;  /* 0x000054100e1e7816 */ /* 0x020fca0000000011 */
[----:B------:R-:W-:Y:S01]  /*5270*/  HMUL2 R27, R11.H0_H0, R30 ;  /* 0x0000001e0b1b7232 */ /* 0x000fe20000000800 */
[----:B0-----:R-:W-:-:S05]  /*5280*/  PRMT R26, R19, 0x5410, R26 ;  /* 0x00005410131a7816 */ /* 0x001fca000000001a */
[----:B------:R-:W-:Y:S02]  /*5290*/  HFMA2 R27, R10.H0_H0, R26, R27 ;  /* 0x0000001a0a1b7231 */ /* 0x000fe4000000081b */
[----:B------:R-:W-:-:S03]  /*52a0*/  VIADD R26, R13, 0x7 ;  /* 0x000000070d1a7836 */ /* 0x000fc60000000000 */
        /* <DEDUP_REMOVED lines=11> */
[----:B------:R-:W-:Y:S01]  /*5360*/  ISETP.LT.AND P5, PT, R26, UR5, P5 ;  /* 0x000000051a007c0c */ /* 0x000fe2000afa1270 */
[----:B------:R-:W-:-:S12]  /*5370*/  VIADD R13, R13, 0x17 ;  /* 0x000000170d0d7836 */ /* 0x000fd80000000000 */
[----:B------:R-:W3:Y:S01]  /*5380*/  @P5 LDG.E.LTC128B.U16 R22, desc[UR12][R8.64+0x80] ;  /* 0x0000800c08165981 */ /* 0x000ee2000c1e1520 */
[----:B------:R-:W-:-:S04]  /*5390*/  ISETP.NE.AND P5, PT, R16, RZ, PT ;  /* 0x000000ff1000720c */ /* 0x000fc80003fa5270 */
[----:B------:R-:W-:Y:S02]  /*53a0*/  ISETP.LT.AND P5, PT, R26, UR5, P5 ;  /* 0x000000051a007c0c */ /* 0x000fe4000afa1270 */
[----:B------:R-:W-:-:S11]  /*53b0*/  ISETP.LT.AND P2, PT, R13, UR5, P2 ;  /* 0x000000050d007c0c */ /* 0x000fd60009741270 */
[----:B------:R-:W3:Y:S01]  /*53c0*/  @P5 LDG.E.LTC128B.U16 R25, desc[UR12][R8.64+0xc0] ;  /* 0x0000c00c08195981 */ /* 0x000ee2000c1e1520 */
[----:B------:R-:W-:-:S04]  /*53d0*/  IADD3 R2, P5, PT, R2, UR6, RZ ;  /* 0x0000000602027c10 */ /* 0x000fc8000ffbe0ff */
[----:B------:R-:W-:Y:S02]  /*53e0*/  IADD3.X R3, PT, PT, R3, UR7, RZ, P5, !PT ;  /* 0x0000000703037c10 */ /* 0x000fe4000affe4ff */
[C---:B------:R-:W-:Y:S02]  /*53f0*/  ISETP.LT.AND P1, PT, R13.reuse, UR5, P1 ;  /* 0x000000050d007c0c */ /* 0x040fe40008f21270 */
[----:B------:R-:W-:Y:S01]  /*5400*/  ISETP.NE.AND P5, PT, R16, RZ, PT ;  /* 0x000000ff1000720c */ /* 0x000fe20003fa5270 */
[----:B------:R-:W4:Y:S01]  /*5410*/  @P2 LDG.E.LTC128B.U16 R21, desc[UR12][R2.64] ;  /* 0x0000000c02152981 */ /* 0x000f22000c1e1520 */
[----:B------:R-:W-:Y:S02]  /*5420*/  ISETP.NE.AND P2, PT, R12, RZ, PT ;  /* 0x000000ff0c00720c */ /* 0x000fe40003f45270 */
[C---:B------:R-:W-:Y:S02]  /*5430*/  ISETP.LT.AND P5, PT, R13.reuse, UR5, P5 ;  /* 0x000000050d007c0c */ /* 0x040fe4000afa1270 */
[----:B------:R-:W-:-:S05]  /*5440*/  ISETP.LT.AND P2, PT, R13, UR5, P2 ;  /* 0x000000050d007c0c */ /* 0x000fca0009741270 */
[----:B------:R-:W4:Y:S06]  /*5450*/  @P1 LDG.E.LTC128B.U16 R20, desc[UR12][R2.64+0x40] ;  /* 0x0000400c02141981 */ /* 0x000f2c000c1e1520 */
[----:B------:R-:W5:Y:S04]  /*5460*/  @P5 LDG.E.LTC128B.U16 R17, desc[UR12][R2.64+0xc0] ;  /* 0x0000c00c02115981 */ /* 0x000f68000c1e1520 */
[----:B------:R0:W5:Y:S01]  /*5470*/  @P2 LDG.E.LTC128B.U16 R14, desc[UR12][R2.64+0x80] ;  /* 0x0000800c020e2981 */ /* 0x000162000c1e1520 */
[----:B------:R-:W-:Y:S01]  /*5480*/  BAR.SYNC.DEFER_BLOCKING 0x0 ;  /* 0x0000000000007b1d */ /* 0x000fe20000010000 */
[----:B------:R-:W-:-:S02]  /*5490*/  PRMT R18, R28, 0x7632, R18 ;  /* 0x000076321c127816 */ /* 0x000fc40000000012 */
[----:B------:R-:W-:Y:S02]  /*54a0*/  PRMT R29, R43, 0x7632, R29 ;  /* 0x000076322b1d7816 */ /* 0x000fe4000000001d */
[----:B------:R-:W-:Y:S02]  /*54b0*/  PRMT R30, R45, 0x7632, R30 ;  /* 0x000076322d1e7816 */ /* 0x000fe4000000001e */
[----:B------:R-:W-:Y:S01]  /*54c0*/  PRMT R31, R57, 0x7632, R31 ;  /* 0x00007632391f7816 */ /* 0x000fe2000000001f */
        /* <DEDUP_REMOVED lines=9> */
[----:B0-----:R-:W-:Y:S04]  /*5560*/  LDS.U16 R3, [R0+UR4] ;  /* 0x0000000400037984 */ /* 0x001fe80008000400 */
[----:B------:R-:W0:Y:S04]  /*5570*/  LDS.U16 R8, [R0+UR4+0x40] ;  /* 0x0000400400087984 */ /* 0x000e280008000400 */
[----:B------:R-:W-:Y:S04]  /*5580*/  LDS.U16 R9, [R0+UR4+0x80] ;  /* 0x0000800400097984 */ /* 0x000fe80008000400 */
[----:B------:R-:W1:Y:S04]  /*5590*/  LDS.U16 R12, [R0+UR4+0xc0] ;  /* 0x0000c004000c7984 */ /* 0x000e680008000400 */
[----:B------:R-:W-:Y:S04]  /*55a0*/  LDS.U16 R16, [R0+UR4+0x284] ;  /* 0x0002840400107984 */ /* 0x000fe80008000400 */
[----:B------:R-:W-:Y:S04]  /*55b0*/  LDS.U16 R19, [R0+UR4+0x2c4] ;  /* 0x0002c40400137984 */ /* 0x000fe80008000400 */
[----:B------:R-:W-:Y:S04]  /*55c0*/  LDS.U16 R27, [R0+UR4+0x344] ;  /* 0x00034404001b7984 */ /* 0x000fe80008000400 */
[----:B------:R1:W1:Y:S01]  /*55d0*/  LDS.U16 R18, [R0+UR4+0x304] ;  /* 0x0003040400127984 */ /* 0x0002620008000400 */
[----:B------:R-:W-:-:S02]  /*55e0*/  ISETP.LT.AND P1, PT, R26, UR5, P0 ;  /* 0x000000051a007c0c */ /* 0x000fc40008721270 */
[----:B------:R-:W-:Y:S02]  /*55f0*/  IADD3 R2, P5, PT, R4, UR8, RZ ;  /* 0x0000000804027c10 */ /* 0x000fe4000ffbe0ff */
[C---:B------:R-:W-:Y:S02]  /*5600*/  ISETP.LT.AND P2, PT, R26.reuse, UR5, P3 ;  /* 0x000000051a007c0c */ /* 0x040fe40009f41270 */
[----:B0-----:R-:W-:Y:S02]  /*5610*/  PRMT R8, R3, 0x5410, R8 ;  /* 0x0000541003087816 */ /* 0x001fe40000000008 */
[----:B------:R-:W-:Y:S02]  /*5620*/  IADD3.X R3, PT, PT, R5, UR9, RZ, P5, !PT ;  /* 0x0000000905037c10 */ /* 0x000fe4000affe4ff */
[----:B------:R-:W-:Y:S02]  /*5630*/  ISETP.LT.AND P5, PT, R26, UR5, P4 ;  /* 0x000000051a007c0c */ /* 0x000fe4000a7a1270 */
[----:B-1----:R-:W-:-:S02]  /*5640*/  PRMT R0, R9, 0x5410, R12 ;  /* 0x0000541009007816 */ /* 0x002fc4000000000c */
[C---:B------:R-:W-:Y:S02]  /*5650*/  ISETP.LT.AND P0, PT, R13.reuse, UR5, P0 ;  /* 0x000000050d007c0c */ /* 0x040fe40008701270 */
[C---:B------:R-:W-:Y:S02]  /*5660*/  ISETP.LT.AND P3, PT, R13.reuse, UR5, P3 ;  /* 0x000000050d007c0c */ /* 0x040fe40009f61270 */
[----:B------:R-:W-:Y:S02]  /*5670*/  ISETP.LT.AND P4, PT, R13, UR5, P4 ;  /* 0x000000050d007c0c */ /* 0x000fe4000a781270 */
[----:B------:R-:W-:Y:S02]  /*5680*/  PRMT R18, R18, 0x5410, R27 ;  /* 0x0000541012127816 */ /* 0x000fe4000000001b */
[----:B--2---:R-:W-:-:S05]  /*5690*/  PRMT R24, R24, 0x5410, R23 ;  /* 0x0000541018187816 */ /* 0x004fca0000000017 */
[----:B------:R-:W-:-:S04]  /*56a0*/  HMUL2 R15, R11.H0_H0, R24 ;  /* 0x000000180b0f7232 */ /* 0x000fc80000000800 */
[----:B------:R-:W-:Y:S01]  /*56b0*/  HFMA2 R15, R10.H0_H0, R8, R15 ;  /* 0x000000080a0f7231 */ /* 0x000fe2000000080f */
[----:B------:R-:W-:-:S04]  /*56c0*/  PRMT R8, R16, 0x5410, R19 ;  /* 0x0000541010087816 */ /* 0x000fc80000000013 */
[----:B------:R-:W-:Y:S01]  /*56d0*/  @P1 STG.E.U16 desc[UR12][R2.64], R15 ;  /* 0x0000000f02001986 */ /* 0x000fe2000c10150c */
[----:B------:R-:W-:Y:S02]  /*56e0*/  PRMT R9, R15, 0x7632, R9 ;  /* 0x000076320f097816 */ /* 0x000fe40000000009 */
[----:B------:R-:W-:Y:S02]  /*56f0*/  ISETP.LT.AND P1, PT, R26, UR5, P6 ;  /* 0x000000051a007c0c */ /* 0x000fe4000b721270 */
[----:B------:R-:W-:Y:S01]  /*5700*/  ISETP.LT.AND P6, PT, R13, UR5, P6 ;  /* 0x000000050d007c0c */ /* 0x000fe2000b7c1270 */
[----:B------:R-:W-:Y:S01]  /*5710*/  @P2 STG.E.U16 desc[UR12][R2.64+0x40], R9 ;  /* 0x0000400902002986 */ /* 0x000fe2000c10150c */
[----:B------:R-:W-:Y:S02]  /*5720*/  IADD3 R4, P2, PT, R6, UR8, RZ ;  /* 0x0000000806047c10 */ /* 0x000fe4000ff5e0ff */
[----:B---3--:R-:W-:-:S05]  /*5730*/  PRMT R22, R22, 0x5410, R25 ;  /* 0x0000541016167816 */ /* 0x008fca0000000019 */
[----:B------:R-:W-:-:S04]  /*5740*/  HMUL2 R5, R11.H0_H0, R22 ;  /* 0x000000160b057232 */ /* 0x000fc80000000800 */
[----:B------:R-:W-:Y:S01]  /*5750*/  HFMA2 R0, R10.H0_H0, R0, R5 ;  /* 0x000000000a007231 */ /* 0x000fe20000000805 */
[----:B----4-:R-:W-:-:S05]  /*5760*/  PRMT R20, R21, 0x5410, R20 ;  /* 0x0000541015147816 */ /* 0x010fca0000000014 */
[----:B------:R-:W-:Y:S01]  /*5770*/  HMUL2 R5, R11.H0_H0, R20 ;  /* 0x000000140b057232 */ /* 0x000fe20000000800 */
[----:B-----5:R-:W-:-:S03]  /*5780*/  PRMT R14, R14, 0x5410, R17 ;  /* 0x000054100e0e7816 */ /* 0x020fc60000000011 */
[C---:B------:R-:W-:Y:S01]  /*5790*/  HFMA2 R8, R10.reuse.H0_H0, R8, R5 ;  /* 0x000000080a087231 */ /* 0x040fe20000000805 */
[----:B------:R0:W-:Y:S01]  /*57a0*/  @P5 STG.E.U16 desc[UR12][R2.64+0x80], R0 ;  /* 0x0000800002005986 */ /* 0x0001e2000c10150c */
[----:B------:R-:W-:Y:S01]  /*57b0*/  HMUL2 R11, R11.H0_H0, R14 ;  /* 0x0000000e0b0b7232 */ /* 0x000fe20000000800 */
[----:B------:R-:W-:Y:S02]  /*57c0*/  PRMT R6, R0, 0x7632, R6 ;  /* 0x0000763200067816 */ /* 0x000fe40000000006 */
[----:B------:R-:W-:Y:S01]  /*57d0*/  IADD3.X R5, PT, PT, R7, UR9, RZ, P2, !PT ;  /* 0x0000000907057c10 */ /* 0x000fe200097fe4ff */
[----:B------:R-:W-:Y:S01]  /*57e0*/  HFMA2 R11, R10.H0_H0, R18, R11 ;  /* 0x000000120a0b7231 */ /* 0x000fe2000000080b */
[----:B0-----:R-:W-:Y:S01]  /*57f0*/  PRMT R0, R8, 0x7632, R0 ;  /* 0x0000763208007816 */ /* 0x001fe20000000000 */
[----:B------:R0:W-:Y:S04]  /*5800*/  @P1 STG.E.U16 desc[UR12][R2.64+0xc0], R6 ;  /* 0x0000c00602001986 */ /* 0x0001e8000c10150c */
[----:B------:R0:W-:Y:S04]  /*5810*/  @P0 STG.E.U16 desc[UR12][R4.64], R8 ;  /* 0x0000000804000986 */ /* 0x0001e8000c10150c */
[----:B------:R0:W-:Y:S04]  /*5820*/  @P3 STG.E.U16 desc[UR12][R4.64+0x40], R0 ;  /* 0x0000400004003986 */ /* 0x0001e8000c10150c */
[----:B------:R0:W-:Y:S01]  /*5830*/  @P4 STG.E.U16 desc[UR12][R4.64+0x80], R11 ;  /* 0x0000800b04004986 */ /* 0x0001e2000c10150c */
[----:B------:R-:W-:Y:S05]  /*5840*/  @!P6 EXIT ;  /* 0x000000000000e94d */ /* 0x000fea0003800000 */
[----:B0-----:R-:W-:-:S05]  /*5850*/  PRMT R2, R11, 0x7632, R2 ;  /* 0x000076320b027816 */ /* 0x001fca0000000002 */
[----:B------:R-:W-:Y:S01]  /*5860*/  STG.E.U16 desc[UR12][R4.64+0xc0], R2 ;  /* 0x0000c00204007986 */ /* 0x000fe2000c10150c */
[----:B------:R-:W-:Y:S05]  /*5870*/  EXIT ;  /* 0x000000000000794d */ /* 0x000fea0003800000 */
.L_x_38:
[----:B------:R-:W-:Y:S01]  /*5880*/  BAR.SYNC.DEFER_BLOCKING 0x0 ;  /* 0x0000000000007b1d */ /* 0x000fe20000010000 */
[----:B------:R-:W-:Y:S02]  /*5890*/  PRMT R11, R56, 0x7632, R11 ;  /* 0x00007632380b7816 */ /* 0x000fe4000000000b */
[----:B------:R-:W-:Y:S02]  /*58a0*/  PRMT R12, R14, 0x7632, R12 ;  /* 0x000076320e0c7816 */ /* 0x000fe4000000000c */
[----:B------:R-:W-:Y:S01]  /*58b0*/  PRMT R16, R42, 0x7632, R16 ;  /* 0x000076322a107816 */ /* 0x000fe20000000010 */
[----:B------:R-:W0:Y:S01]  /*58c0*/  LDCU UR5, c[0x0][0x380] ;  /* 0x00007000ff0577ac */ /* 0x000e220008000800 */
[----:B------:R-:W-:Y:S02]  /*58d0*/  PRMT R17, R44, 0x7632, R17 ;  /* 0x000076322c117816 */ /* 0x000fe40000000011 */
[----:B------:R-:W-:Y:S01]  /*58e0*/  PRMT R18, R46, 0x7632, R18 ;  /* 0x000076322e127816 */ /* 0x000fe20000000012 */
[----:B------:R-:W1:Y:S01]  /*58f0*/  LDCU.64 UR6, c[0x0][0x460] ;  /* 0x00008c00ff0677ac */ /* 0x000e620008000a00 */
[----:B------:R-:W-:Y:S01]  /*5900*/  STS.U16 [R15], R56 ;  /* 0x000000380f007388 */ /* 0x000fe20000000400 */
[----:B0-----:R-:W-:-:S02]  /*5910*/  ISETP.LT.AND P2, PT, R13, UR5, P0 ;  /* 0x000000050d007c0c */ /* 0x001fc40008741270 */
[C---:B------:R-:W-:Y:S01]  /*5920*/  ISETP.LT.AND P5, PT, R13.reuse, UR5, P3 ;  /* 0x000000050d007c0c */ /* 0x040fe20009fa1270 */
[----:B------:R-:W-:Y:S01]  /*5930*/  STS.U16 [R15+0x4], R14 ;  /* 0x0000040e0f007388 */ /* 0x000fe20000000400 */
[----:B------:R-:W-:-:S03]  /*5940*/  ISETP.LT.AND P1, PT, R13, UR5, P4 ;  /* 0x000000050d007c0c */ /* 0x000fc6000a721270 */
[----:B------:R-:W-:Y:S04]  /*5950*/  STS.U16 [R15+0x8], R42 ;  /* 0x0000082a0f007388 */ /* 0x000fe80000000400 */
[----:B------:R-:W-:Y:S04]  /*5960*/  STS.U16 [R15+0xc], R44 ;  /* 0x00000c2c0f007388 */ /* 0x000fe80000000400 */
[----:B------:R-:W-:Y:S04]  /*5970*/  STS.U16 [R15+0x2], R11 ;  /* 0x0000020b0f007388 */ /* 0x000fe80000000400 */
[----:B------:R-:W-:Y:S04]  /*5980*/  STS.U16 [R15+0x6], R12 ;  /* 0x0000060c0f007388 */ /* 0x000fe80000000400 */
[----:B------:R-:W-:Y:S04]  /*5990*/  STS.U16 [R15+0xa], R16 ;  /* 0x00000a100f007388 */ /* 0x000fe80000000400 */
[----:B------:R0:W-:Y:S01]  /*59a0*/  STS.U16 [R15+0xe], R17 ;  /* 0x00000e110f007388 */ /* 0x0001e20000000400 */
[----:B------:R-:W-:Y:S01]  /*59b0*/  BAR.SYNC.DEFER_BLOCKING 0x0 ;  /* 0x0000000000007b1d */ /* 0x000fe20000010000 */
[----:B0-----:R-:W-:-:S05]  /*59c0*/  PRMT R17, R41, 0x7632, R17 ;  /* 0x0000763229117816 */ /* 0x001fca0000000011 */
[----:B------:R-:W-:Y:S04]  /*59d0*/  LDS.U16 R2, [R0+UR4] ;  /* 0x0000000400027984 */ /* 0x000fe80008000400 */
[----:B------:R-:W0:Y:S04]  /*59e0*/  LDS.U16 R3, [R0+UR4+0x40] ;  /* 0x0000400400037984 */ /* 0x000e280008000400 */
[----:B------:R-:W-:Y:S04]  /*59f0*/  LDS.U16 R4, [R0+UR4+0x80] ;  /* 0x0000800400047984 */ /* 0x000fe80008000400 */
[----:B------:R-:W2:Y:S04]  /*5a00*/  LDS.U16 R5, [R0+UR4+0xc0] ;  /* 0x0000c00400057984 */ /* 0x000ea80008000400 */
[----:B------:R-:W-:Y:S04]  /*5a10*/  LDS.U16 R8, [R0+UR4+0x284] ;  /* 0x0002840400087984 */ /* 0x000fe80008000400 */
[----:B------:R-:W3:Y:S04]  /*5a20*/  LDS.U16 R9, [R0+UR4+0x2c4] ;  /* 0x0002c40400097984 */ /* 0x000ee80008000400 */
[----:B------:R-:W-:Y:S04]  /*5a30*/  LDS.U16 R11, [R0+UR4+0x304] ;  /* 0x00030404000b7984 */ /* 0x000fe80008000400 */
[----:B------:R-:W4:Y:S01]  /*5a40*/  LDS.U16 R12, [R0+UR4+0x344] ;  /* 0x00034404000c7984 */ /* 0x000f220008000400 */
[----:B0-----:R-:W-:-:S05]  /*5a50*/  PRMT R3, R2, 0x5410, R3 ;  /* 0x0000541002037816 */ /* 0x001fca0000000003 */
[----:B------:R-:W-:Y:S01]  /*5a60*/  HMUL2 R2, R10.H0_H0, R3 ;  /* 0x000000030a027232 */ /* 0x000fe20000000800 */
[----:B--2---:R-:W-:Y:S01]  /*5a70*/  PRMT R3, R4, 0x5410, R5 ;  /* 0x0000541004037816 */ /* 0x004fe20000000005 */
[----:B------:R-:W-:-:S03]  /*5a80*/  VIADD R5, R13, 0x10 ;  /* 0x000000100d057836 */ /* 0x000fc60000000000 */
[C---:B------:R-:W-:Y:S02]  /*5a90*/  PRMT R14, R2.reuse, 0x7610, R14 ;  /* 0x00007610020e7816 */ /* 0x040fe4000000000e */
[----:B------:R-:W-:Y:S01]  /*5aa0*/  PRMT R16, R2, 0x7632, R16 ;  /* 0x0000763202107816 */ /* 0x000fe20000000010 */
[----:B------:R-:W-:Y:S02]  /*5ab0*/  HMUL2 R3, R10.H0_H0, R3 ;  /* 0x000000030a037232 */ /* 0x000fe40000000800 */
[----:B------:R-:W-:Y:S01]  /*5ac0*/  @P2 STG.E.U16 desc[UR12][R6.64], R14 ;  /* 0x0000000e06002986 */ /* 0x000fe2000c10150c */
[----:B------:R-:W-:Y:S02]  /*5ad0*/  ISETP.LT.AND P2, PT, R13, UR5, P6 ;  /* 0x000000050d007c0c */ /* 0x000fe4000b741270 */
[----:B---3--:R-:W-:Y:S01]  /*5ae0*/  PRMT R9, R8, 0x5410, R9 ;  /* 0x0000541008097816 */ /* 0x008fe20000000009 */
[----:B------:R0:W-:Y:S01]  /*5af0*/  @P5 STG.E.U16 desc[UR12][R6.64+0x40], R16 ;  /* 0x0000401006005986 */ /* 0x0001e2000c10150c */
[----:B------:R-:W-:-:S02]  /*5b00*/  ISETP.LT.AND P5, PT, R5, UR5, P0 ;  /* 0x0000000505007c0c */ /* 0x000fc400087a1270 */
[----:B------:R-:W-:Y:S01]  /*5b10*/  PRMT R8, R3, 0x7632, R8 ;  /* 0x0000763203087816 */ /* 0x000fe20000000008 */
[----:B------:R2:W-:Y:S01]  /*5b20*/  @P1 STG.E.U16 desc[UR12][R6.64+0x80], R3 ;  /* 0x0000800306001986 */ /* 0x0005e2000c10150c */
[----:B-1----:R-:W-:Y:S01]  /*5b30*/  IADD3 R2, P1, PT, R6, UR6, RZ ;  /* 0x0000000606027c10 */ /* 0x002fe2000ff3e0ff */
[----:B------:R-:W-:-:S04]  /*5b40*/  HMUL2 R4, R10.H0_H0, R9 ;  /* 0x000000090a047232 */ /* 0x000fc80000000800 */
[----:B------:R-:W-:Y:S01]  /*5b50*/  @P2 STG.E.U16 desc[UR12][R6.64+0xc0], R8 ;  /* 0x0000c00806002986 */ /* 0x000fe2000c10150c */
[----:B------:R-:W-:Y:S02]  /*5b60*/  ISETP.LT.AND P2, PT, R5, UR5, P4 ;  /* 0x0000000505007c0c */ /* 0x000fe4000a741270 */
[----:B------:R-:W-:Y:S02]  /*5b70*/  PRMT R9, R4, 0x7632, R9 ;  /* 0x0000763204097816 */ /* 0x000fe40000000009 */
[----:B0-----:R-:W-:Y:S02]  /*5b80*/  PRMT R16, R62, 0x7632, R16 ;  /* 0x000076323e107816 */ /* 0x001fe40000000010 */
[----:B--2---:R-:W-:Y:S01]  /*5b90*/  IADD3.X R3, PT, PT, R7, UR7, RZ, P1, !PT ;  /* 0x0000000707037c10 */ /* 0x004fe20008ffe4ff */
[----:B------:R-:W0:Y:S01]  /*5ba0*/  LDCU.64 UR6, c[0x0][0x470] ;  /* 0x00008e00ff0677ac */ /* 0x000e220008000a00 */
[----:B------:R-:W-:-:S03]  /*5bb0*/  ISETP.LT.AND P1, PT, R5, UR5, P3 ;  /* 0x0000000505007c0c */ /* 0x000fc60009f21270 */
[----:B------:R1:W-:Y:S01]  /*5bc0*/  @P5 STG.E.U16 desc[UR12][R2.64], R4 ;  /* 0x0000000402005986 */ /* 0x0003e2000c10150c */
[----:B------:R-:W-:Y:S02]  /*5bd0*/  ISETP.LT.AND P5, PT, R5, UR5, P6 ;  /* 0x0000000505007c0c */ /* 0x000fe4000b7a1270 */
[----:B----4-:R-:W-:-:S05]  /*5be0*/  PRMT R5, R11, 0x5410, R12 ;  /* 0x000054100b057816 */ /* 0x010fca000000000c */
[----:B------:R-:W-:Y:S02]  /*5bf0*/  HMUL2 R5, R10.H0_H0, R5 ;  /* 0x000000050a057232 */ /* 0x000fe40000000800 */
[----:B------:R-:W-:Y:S01]  /*5c00*/  @P1 STG.E.U16 desc[UR12][R2.64+0x40], R9 ;  /* 0x0000400902001986 */ /* 0x000fe2000c10150c */
[----:B-1----:R-:W-:Y:S02]  /*5c10*/  PRMT R4, R55, 0x7632, R4 ;  /* 0x0000763237047816 */ /* 0x002fe40000000004 */
[----:B------:R-:W-:Y:S01]  /*5c20*/  PRMT R11, R5, 0x7632, R11 ;  /* 0x00007632050b7816 */ /* 0x000fe2000000000b */
[----:B------:R-:W-:Y:S04]  /*5c30*/  @P2 STG.E.U16 desc[UR12][R2.64+0x80], R5 ;  /* 0x0000800502002986 */ /* 0x000fe8000c10150c */
[----:B------:R-:W-:Y:S01]  /*5c40*/  @P5 STG.E.U16 desc[UR12][R2.64+0xc0], R11 ;  /* 0x0000c00b02005986 */ /* 0x000fe2000c10150c */
[----:B------:R-:W-:Y:S06]  /*5c50*/  BAR.SYNC.DEFER_BLOCKING 0x0 ;  /* 0x0000000000007b1d */ /* 0x000fec0000010000 */
[----:B------:R-:W-:Y:S04]  /*5c60*/  STS.U16 [R15], R55 ;  /* 0x000000370f007388 */ /* 0x000fe80000000400 */
[----:B------:R-:W-:Y:S04]  /*5c70*/  STS.U16 [R15+0x4], R62 ;  /* 0x0000043e0f007388 */ /* 0x000fe80000000400 */
[----:B------:R-:W-:Y:S04]  /*5c80*/  STS.U16 [R15+0x8], R41 ;  /* 0x000008290f007388 */ /* 0x000fe80000000400 */
[----:B------:R-:W-:Y:S04]  /*5c90*/  STS.U16 [R15+0xc], R46 ;  /* 0x00000c2e0f007388 */ /* 0x000fe80000000400 */
[----:B------:R0:W-:Y:S04]  /*5ca0*/  STS.U16 [R15+0x2], R4 ;  /* 0x000002040f007388 */ /* 0x0001e80000000400 */
[----:B------:R-:W-:Y:S04]  /*5cb0*/  STS.U16 [R15+0x6], R16 ;  /* 0x000006100f007388 */ /* 0x000fe80000000400 */
[----:B------:R-:W-:Y:S01]  /*5cc0*/  STS.U16 [R15+0xa], R17 ;  /* 0x00000a110f007388 */ /* 0x000fe20000000400 */
[----:B0-----:R-:W-:-:S03]  /*5cd0*/  IADD3 R4, P1, PT, R6, UR6, RZ ;  /* 0x0000000606047c10 */ /* 0x001fc6000ff3e0ff */
[----:B------:R0:W-:Y:S01]  /*5ce0*/  STS.U16 [R15+0xe], R18 ;  /* 0x00000e120f007388 */ /* 0x0001e20000000400 */
[----:B------:R-:W-:Y:S01]  /*5cf0*/  BAR.SYNC.DEFER_BLOCKING 0x0 ;  /* 0x0000000000007b1d */ /* 0x000fe20000010000 */
[----:B0-----:R-:W-:-:S05]  /*5d00*/  VIADD R18, R13, 0x1 ;  /* 0x000000010d127836 */ /* 0x001fca0000000000 */
[C---:B------:R-:W-:Y:S02]  /*5d10*/  ISETP.LT.AND P5, PT, R18.reuse, UR5, P0 ;  /* 0x0000000512007c0c */ /* 0x040fe400087a1270 */
[----:B------:R-:W-:Y:S01]  /*5d20*/  ISETP.LT.AND P2, PT, R18, UR5, P3 ;  /* 0x0000000512007c0c */ /* 0x000fe20009f41270 */
[----:B------:R-:W-:Y:S04]  /*5d30*/  LDS.U16 R5, [R0+UR4] ;  /* 0x0000000400057984 */ /* 0x000fe80008000400 */
[----:B------:R-:W0:Y:S04]  /*5d40*/  LDS.U16 R8, [R0+UR4+0x40] ;  /* 0x0000400400087984 */ /* 0x000e280008000400 */
[----:B------:R-:W-:Y:S04]  /*5d50*/  LDS.U16 R9, [R0+UR4+0x80] ;  /* 0x0000800400097984 */ /* 0x000fe80008000400 */
[----:B------:R-:W1:Y:S04]  /*5d60*/  LDS.U16 R12, [R0+UR4+0xc0] ;  /* 0x0000c004000c7984 */ /* 0x000e680008000400 */
[----:B------:R-:W-:Y:S04]  /*5d70*/  LDS.U16 R11, [R0+UR4+0x284] ;  /* 0x00028404000b7984 */ /* 0x000fe80008000400 */
[----:B------:R-:W2:Y:S04]  /*5d80*/  LDS.U16 R14, [R0+UR4+0x2c4] ;  /* 0x0002c404000e7984 */ /* 0x000ea80008000400 */
[----:B------:R-:W-:Y:S04]  /*5d90*/  LDS.U16 R16, [R0+UR4+0x304] ;  /* 0x0003040400107984 */ /* 0x000fe80008000400 */
[----:B------:R-:W3:Y:S01]  /*5da0*/  LDS.U16 R17, [R0+UR4+0x344] ;  /* 0x0003440400117984 */ /* 0x000ee20008000400 */
[----:B0-----:R-:W-:Y:S01]  /*5db0*/  PRMT R19, R5, 0x5410, R8 ;  /* 0x0000541005137816 */ /* 0x001fe20000000008 */
[----:B------:R-:W-:Y:S01]  /*5dc0*/  VIADD R8, R13, 0x11 ;  /* 0x000000110d087836 */ /* 0x000fe20000000000 */
[----:B------:R-:W-:-:S02]  /*5dd0*/  IADD3.X R5, PT, PT, R7, UR7, RZ, P1, !PT ;  /* 0x0000000707057c10 */ /* 0x000fc40008ffe4ff */
[----:B------:R-:W-:Y:S01]  /*5de0*/  ISETP.LT.AND P1, PT, R18, UR5, P4 ;  /* 0x0000000512007c0c */ /* 0x000fe2000a721270 */
[C---:B------:R-:W-:Y:S01]  /*5df0*/  HMUL2 R6, R10.reuse.H0_H0, R19 ;  /* 0x000000130a067232 */ /* 0x040fe20000000800 */
[----:B------:R-:W-:Y:S02]  /*5e00*/  PRMT R19, R47, 0x7632, R19 ;  /* 0x000076322f137816 */ /* 0x000fe40000000013 */
[--C-:B-1----:R-:W-:Y:S02]  /*5e10*/  PRMT R7, R9, 0x5410, R12.reuse ;  /* 0x0000541009077816 */ /* 0x102fe4000000000c */
[C---:B------:R-:W-:Y:S02]  /*5e20*/  PRMT R9, R6.reuse, 0x7610, R9 ;  /* 0x0000761006097816 */ /* 0x040fe40000000009 */
[----:B------:R-:W-:Y:S01]  /*5e30*/  PRMT R12, R6, 0x7632, R12 ;  /* 0x00007632060c7816 */ /* 0x000fe2000000000c */
[----:B------:R-:W-:Y:S02]  /*5e40*/  HMUL2 R7, R10.H0_H0, R7 ;  /* 0x000000070a077232 */ /* 0x000fe40000000800 */
[----:B------:R-:W-:Y:S01]  /*5e50*/  @P5 STG.E.U16 desc[UR12][R4.64], R9 ;  /* 0x0000000904005986 */ /* 0x000fe2000c10150c */
[----:B------:R-:W-:-:S02]  /*5e60*/  ISETP.LT.AND P5, PT, R18, UR5, P6 ;  /* 0x0000000512007c0c */ /* 0x000fc4000b7a1270 */
[--C-:B--2---:R-:W-:Y:S01]  /*5e70*/  PRMT R11, R11, 0x5410, R14.reuse ;  /* 0x000054100b0b7816 */ /* 0x104fe2000000000e */
[----:B------:R-:W-:Y:S01]  /*5e80*/  @P2 STG.E.U16 desc[UR12][R4.64+0x40], R12 ;  /* 0x0000400c04002986 */ /* 0x000fe2000c10150c */
[----:B------:R-:W-:Y:S02]  /*5e90*/  ISETP.LT.AND P2, PT, R8, UR5, P0 ;  /* 0x0000000508007c0c */ /* 0x000fe40008741270 */
[----:B------:R-:W-:Y:S01]  /*5ea0*/  PRMT R14, R54, 0x7632, R14 ;  /* 0x00007632360e7816 */ /* 0x000fe2000000000e */
[----:B------:R3:W-:Y:S01]  /*5eb0*/  @P1 STG.E.U16 desc[UR12][R4.64+0x80], R7 ;  /* 0x0000800704001986 */ /* 0x0007e2000c10150c */
[----:B------:R-:W-:Y:S01]  /*5ec0*/  IADD3 R2, P1, PT, R2, UR6, RZ ;  /* 0x0000000602027c10 */ /* 0x000fe2000ff3e0ff */
[----:B------:R-:W-:Y:S01]  /*5ed0*/  HMUL2 R6, R10.H0_H0, R11 ;  /* 0x0000000b0a067232 */ /* 0x000fe20000000800 */
[----:B------:R-:W-:Y:S02]  /*5ee0*/  PRMT R11, R7, 0x7632, R11 ;  /* 0x00007632070b7816 */ /* 0x000fe4000000000b */
[----:B------:R-:W-:-:S02]  /*5ef0*/  IADD3.X R3, PT, PT, R3, UR7, RZ, P1, !PT ;  /* 0x0000000703037c10 */ /* 0x000fc40008ffe4ff */
[C---:B------:R-:W-:Y:S01]  /*5f00*/  ISETP.LT.AND P1, PT, R8.reuse, UR5, P3 ;  /* 0x0000000508007c0c */ /* 0x040fe20009f21270 */
[----:B------:R0:W-:Y:S01]  /*5f10*/  @P5 STG.E.U16 desc[UR12][R4.64+0xc0], R11 ;  /* 0x0000c00b04005986 */ /* 0x0001e2000c10150c */
[----:B------:R-:W-:Y:S02]  /*5f20*/  ISETP.LT.AND P5, PT, R8, UR5, P6 ;  /* 0x0000000508007c0c */ /* 0x000fe4000b7a1270 */
[----:B------:R-:W-:Y:S01]  /*5f30*/  PRMT R18, R40, 0x7632, R18 ;  /* 0x0000763228127816 */ /* 0x000fe20000000012 */
[----:B------:R-:W-:Y:S01]  /*5f40*/  @P2 STG.E.U16 desc[UR12][R2.64], R6 ;  /* 0x0000000602002986 */ /* 0x000fe2000c10150c */
[----:B---3--:R-:W-:Y:S02]  /*5f50*/  PRMT R7, R16, 0x5410, R17 ;  /* 0x0000541010077816 */ /* 0x008fe40000000011 */
[----:B------:R-:W-:Y:S02]  /*5f60*/  ISETP.LT.AND P2, PT, R8, UR5, P4 ;  /* 0x0000000508007c0c */ /* 0x000fe4000a741270 */
[----:B------:R-:W-:Y:S01]  /*5f70*/  PRMT R8, R6, 0x7632, R8 ;  /* 0x0000763206087816 */ /* 0x000fe20000000008 */
[----:B------:R-:W-:Y:S01]  /*5f80*/  HMUL2 R7, R10.H0_H0, R7 ;  /* 0x000000070a077232 */ /* 0x000fe20000000800 */
[----:B------:R-:W-:-:S03]  /*5f90*/  PRMT R16, R61, 0x7632, R16 ;  /* 0x000076323d107816 */ /* 0x000fc60000000010 */
[----:B------:R-:W-:Y:S01]  /*5fa0*/  @P1 STG.E.U16 desc[UR12][R2.64+0x40], R8 ;  /* 0x0000400802001986 */ /* 0x000fe2000c10150c */
[----:B------:R-:W-:Y:S02]  /*5fb0*/  PRMT R9, R7, 0x7632, R9 ;  /* 0x0000763207097816 */ /* 0x000fe40000000009 */
[----:B0-----:R-:W-:-:S03]  /*5fc0*/  IADD3 R4, P1, PT, R4, UR6, RZ ;  /* 0x0000000604047c10 */ /* 0x001fc6000ff3e0ff */
[----:B------:R-:W-:Y:S01]  /*5fd0*/  @P2 STG.E.U16 desc[UR12][R2.64+0x80], R7 ;  /* 0x0000800702002986 */ /* 0x000fe2000c10150c */
[----:B------:R-:W-:-:S03]  /*5fe0*/  IADD3.X R5, PT, PT, R5, UR7, RZ, P1, !PT ;  /* 0x0000000705057c10 */ /* 0x000fc60008ffe4ff */
[----:B------:R-:W-:Y:S01]  /*5ff0*/  @P5 STG.E.U16 desc[UR12][R2.64+0xc0], R9 ;  /* 0x0000c00902005986 */ /* 0x000fe2000c10150c */
[----:B------:R-:W-:Y:S06]  /*6000*/  BAR.SYNC.DEFER_BLOCKING 0x0 ;  /* 0x0000000000007b1d */ /* 0x000fec0000010000 */
[----:B------:R-:W-:Y:S04]  /*6010*/  STS.U16 [R15], R54 ;  /* 0x000000360f007388 */ /* 0x000fe80000000400 */
[----:B------:R-:W-:Y:S04]  /*6020*/  STS.U16 [R15+0x4], R61 ;  /* 0x0000043d0f007388 */ /* 0x000fe80000000400 */
[----:B------:R-:W-:Y:S04]  /*6030*/  STS.U16 [R15+0x8], R40 ;  /* 0x000008280f007388 */ /* 0x000fe80000000400 */
[----:B------:R-:W-:Y:S04]  /*6040*/  STS.U16 [R15+0xc], R47 ;  /* 0x00000c2f0f007388 */ /* 0x000fe80000000400 */
[----:B------:R-:W-:Y:S04]  /*6050*/  STS.U16 [R15+0x2], R14 ;  /* 0x0000020e0f007388 */ /* 0x000fe80000000400 */
[----:B------:R0:W-:Y:S04]  /*6060*/  STS.U16 [R15+0x6], R16 ;  /* 0x000006100f007388 */ /* 0x0001e80000000400 */
[----:B------:R-:W-:Y:S04]  /*6070*/  STS.U16 [R15+0xa], R18 ;  /* 0x00000a120f007388 */ /* 0x000fe80000000400 */
[----:B------:R1:W-:Y:S01]  /*6080*/  STS.U16 [R15+0xe], R19 ;  /* 0x00000e130f007388 */ /* 0x0003e20000000400 */
[----:B0-----:R-:W-:Y:S01]  /*6090*/  VIADD R16, R13, 0x2 ;  /* 0x000000020d107836 */ /* 0x001fe20000000000 */
[----:B------:R-:W-:Y:S04]  /*60a0*/  BAR.SYNC.DEFER_BLOCKING 0x0 ;  /* 0x0000000000007b1d */ /* 0x000fe80000010000 */
[----:B------:R-:W-:-:S02]  /*60b0*/  ISETP.LT.AND P5, PT, R16, UR5, P0 ;  /* 0x0000000510007c0c */ /* 0x000fc400087a1270 */
[C---:B------:R-:W-:Y:S02]  /*60c0*/  ISETP.LT.AND P2, PT, R16.reuse, UR5, P3 ;  /* 0x0000000510007c0c */ /* 0x040fe40009f41270 */
[----:B------:R-:W-:Y:S02]  /*60d0*/  ISETP.LT.AND P1, PT, R16, UR5, P4 ;  /* 0x0000000510007c0c */ /* 0x000fe4000a721270 */
[----:B-1----:R-:W-:Y:S01]  /*60e0*/  PRMT R19, R49, 0x7632, R19 ;  /* 0x0000763231137816 */ /* 0x002fe20000000013 */
        /* <DEDUP_REMOVED lines=8> */
[----:B0-----:R-:W-:-:S05]  /*6170*/  PRMT R7, R6, 0x5410, R7 ;  /* 0x0000541006077816 */ /* 0x001fca0000000007 */
[----:B------:R-:W-:Y:S01]  /*6180*/  HMUL2 R6, R10.H0_H0, R7 ;  /* 0x000000070a067232 */ /* 0x000fe20000000800 */
[----:B-1----:R-:W-:Y:S01]  /*6190*/  PRMT R7, R8, 0x5410, R9 ;  /* 0x0000541008077816 */ /* 0x002fe20000000009 */
[----:B------:R-:W-:-:S03]  /*61a0*/  VIADD R8, R13, 0x12 ;  /* 0x000000120d087836 */ /* 0x000fc60000000000 */
[C---:B------:R-:W-:Y:S02]  /*61b0*/  PRMT R9, R6.reuse, 0x7610, R9 ;  /* 0x0000761006097816 */ /* 0x040fe40000000009 */
[----:B------:R-:W-:Y:S01]  /*61c0*/  PRMT R18, R6, 0x7632, R18 ;  /* 0x0000763206127816 */ /* 0x000fe20000000012 */
[----:B------:R-:W-:Y:S02]  /*61d0*/  HMUL2 R7, R10.H0_H0, R7 ;  /* 0x000000070a077232 */ /* 0x000fe40000000800 */
[----:B------:R-:W-:Y:S01]  /*61e0*/  @P5 STG.E.U16 desc[UR12][R4.64], R9 ;  /* 0x0000000904005986 */ /* 0x000fe2000c10150c */
[----:B------:R-:W-:Y:S02]  /*61f0*/  ISETP.LT.AND P5, PT, R16, UR5, P6 ;  /* 0x0000000510007c0c */ /* 0x000fe4000b7a1270 */
[----:B--2---:R-:W-:Y:S01]  /*6200*/  PRMT R11, R11, 0x5410, R12 ;  /* 0x000054100b0b7816 */ /* 0x004fe2000000000c */
[----:B------:R0:W-:Y:S01]  /*6210*/  @P2 STG.E.U16 desc[UR12][R4.64+0x40], R18 ;  /* 0x0000401204002986 */ /* 0x0001e2000c10150c */
[----:B------:R-:W-:-:S02]  /*6220*/  ISETP.LT.AND P2, PT, R8, UR5, P0 ;  /* 0x0000000508007c0c */ /* 0x000fc40008741270 */
[----:B------:R-:W-:Y:S01]  /*6230*/  PRMT R16, R60, 0x7632, R16 ;  /* 0x000076323c107816 */ /* 0x000fe20000000010 */
[----:B------:R3:W-:Y:S01]  /*6240*/  @P1 STG.E.U16 desc[UR12][R4.64+0x80], R7 ;  /* 0x0000800704001986 */ /* 0x0007e2000c10150c */
[----:B------:R-:W-:Y:S01]  /*6250*/  IADD3 R2, P1, PT, R2, UR6, RZ ;  /* 0x0000000602027c10 */ /* 0x000fe2000ff3e0ff */
[----:B------:R-:W-:Y:S01]  /*6260*/  HMUL2 R6, R10.H0_H0, R11 ;  /* 0x0000000b0a067232 */ /* 0x000fe20000000800 */
[----:B------:R-:W-:Y:S02]  /*6270*/  PRMT R11, R7, 0x7632, R11 ;  /* 0x00007632070b7816 */ /* 0x000fe4000000000b */
[----:B------:R-:W-:Y:S02]  /*6280*/  IADD3.X R3, PT, PT, R3, UR7, RZ, P1, !PT ;  /* 0x0000000703037c10 */ /* 0x000fe40008ffe4ff */
[C---:B------:R-:W-:Y:S01]  /*6290*/  ISETP.LT.AND P1, PT, R8.reuse, UR5, P3 ;  /* 0x0000000508007c0c */ /* 0x040fe20009f21270 */
[----:B------:R1:W-:Y:S01]  /*62a0*/  @P5 STG.E.U16 desc[UR12][R4.64+0xc0], R11 ;  /* 0x0000c00b04005986 */ /* 0x0003e2000c10150c */
[----:B------:R-:W-:-:S02]  /*62b0*/  ISETP.LT.AND P5, PT, R8, UR5, P6 ;  /* 0x0000000508007c0c */ /* 0x000fc4000b7a1270 */
[----:B0-----:R-:W-:Y:S01]  /*62c0*/  PRMT R18, R39, 0x7632, R18 ;  /* 0x0000763227127816 */ /* 0x001fe20000000012 */
        /* <DEDUP_REMOVED lines=8> */
[----:B-1----:R-:W-:-:S03]  /*6350*/  IADD3 R4, P1, PT, R4, UR6, RZ ;  /* 0x0000000604047c10 */ /* 0x002fc6000ff3e0ff */
        /* <DEDUP_REMOVED lines=37> */
[----:B------:R-:W-:-:S03]  /*65b0*/  ISETP.LT.AND P2, PT, R8, UR5, P0 ;  /* 0x0000000508007c0c */ /* 0x000fc60008741270 */
[----:B------:R1:W-:Y:S01]  /*65c0*/  @P1 STG.E.U16 desc[UR12][R4.64+0x80], R7 ;  /* 0x0000800704001986 */ /* 0x0003e2000c10150c */
[----:B------:R-:W-:Y:S01]  /*65d0*/  IADD3 R6, P1, PT, R2, UR6, RZ ;  /* 0x0000000602067c10 */ /* 0x000fe2000ff3e0ff */
[----:B------:R-:W-:Y:S01]  /*65e0*/  HMUL2 R2, R10.H0_H0, R11 ;  /* 0x0000000b0a027232 */ /* 0x000fe20000000800 */
[----:B------:R-:W-:-:S05]  /*65f0*/  PRMT R11, R7, 0x7632, R11 ;  /* 0x00007632070b7816 */ /* 0x000fca000000000b */
[----:B------:R-:W-:Y:S01]  /*6600*/  @P5 STG.E.U16 desc[UR12][R4.64+0xc0], R11 ;  /* 0x0000c00b04005986 */ /* 0x000fe2000c10150c */
[----:B------:R-:W-:Y:S02]  /*6610*/  ISETP.LT.AND P5, PT, R8, UR5, P6 ;  /* 0x0000000508007c0c */ /* 0x000fe4000b7a1270 */
[----:B0-----:R-:W-:Y:S02]  /*6620*/  PRMT R18, R38, 0x7632, R18 ;  /* 0x0000763226127816 */ /* 0x001fe40000000012 */
[----:B-1----:R-:W-:Y:S02]  /*6630*/  IADD3.X R7, PT, PT, R3, UR7, RZ, P1, !PT ;  /* 0x0000000703077c10 */ /* 0x002fe40008ffe4ff */
[----:B---3--:R-:W-:Y:S02]  /*6640*/  PRMT R3, R14, 0x5410, R17 ;  /* 0x000054100e037816 */ /* 0x008fe40000000011 */
[C---:B------:R-:W-:Y:S01]  /*6650*/  ISETP.LT.AND P1, PT, R8.reuse, UR5, P3 ;  /* 0x0000000508007c0c */ /* 0x040fe20009f21270 */
[----:B------:R0:W-:Y:S01]  /*6660*/  @P2 STG.E.U16 desc[UR12][R6.64], R2 ;  /* 0x0000000206002986 */ /* 0x0001e2000c10150c */
[----:B------:R-:W-:Y:S01]  /*6670*/  ISETP.LT.AND P2, PT, R8, UR5, P4 ;  /* 0x0000000508007c0c */ /* 0x000fe2000a741270 */
[----:B------:R-:W-:Y:S01]  /*6680*/  HMUL2 R3, R10.H0_H0, R3 ;  /* 0x000000030a037232 */ /* 0x000fe20000000800 */
[----:B------:R-:W-:-:S02]  /*6690*/  PRMT R8, R2, 0x7632, R8 ;  /* 0x0000763202087816 */ /* 0x000fc40000000008 */
[----:B------:R-:W-:Y:S02]  /*66a0*/  PRMT R17, R35, 0x7632, R17 ;  /* 0x0000763223117816 */ /* 0x000fe40000000011 */
[----:B------:R-:W-:-:S05]  /*66b0*/  PRMT R9, R3, 0x7632, R9 ;  /* 0x0000763203097816 */ /* 0x000fca0000000009 */
[----:B------:R-:W-:Y:S01]  /*66c0*/  @P1 STG.E.U16 desc[UR12][R6.64+0x40], R8 ;  /* 0x0000400806001986 */ /* 0x000fe2000c10150c */
[----:B0-----:R-:W-:-:S03]  /*66d0*/  PRMT R2, R68, 0x7632, R2 ;  /* 0x0000763244027816 */ /* 0x001fc60000000002 */
        /* <DEDUP_REMOVED lines=9> */
[----:B------:R1:W-:Y:S01]  /*6770*/  STS.U16 [R15+0xa], R18 ;  /* 0x00000a120f007388 */ /* 0x0003e20000000400 */
[----:B0-----:R-:W-:-:S03]  /*6780*/  IADD3 R2, P1, PT, R4, UR6, RZ ;  /* 0x0000000604027c10 */ /* 0x001fc6000ff3e0ff */
[----:B------:R-:W-:Y:S01]  /*6790*/  STS.U16 [R15+0xe], R19 ;  /* 0x00000e130f007388 */ /* 0x000fe20000000400 */
[----:B------:R-:W-:Y:S01]  /*67a0*/  BAR.SYNC.DEFER_BLOCKING 0x0 ;  /* 0x0000000000007b1d */ /* 0x000fe20000010000 */
[----:B-1----:R-:W-:-:S05]  /*67b0*/  VIADD R18, R13, 0x4 ;  /* 0x000000040d127836 */ /* 0x002fca0000000000 */
        /* <DEDUP_REMOVED lines=30> */
[----:B------:R-:W-:-:S03]  /*69a0*/  PRMT R18, R37, 0x7632, R18 ;  /* 0x0000763225127816 */ /* 0x000fc60000000012 */
[----:B------:R1:W-:Y:S01]  /*69b0*/  @P5 STG.E.U16 desc[UR12][R2.64+0xc0], R11 ;  /* 0x0000c00b02005986 */ /* 0x0003e2000c10150c */
[----:B------:R-:W-:Y:S02]  /*69c0*/  ISETP.LT.AND P5, PT, R8, UR5, P6 ;  /* 0x0000000508007c0c */ /* 0x000fe4000b7a1270 */
[----:B0-----:R-:W-:Y:S02]  /*69d0*/  IADD3.X R5, PT, PT, R7, UR7, RZ, P1, !PT ;  /* 0x0000000707057c10 */ /* 0x001fe40008ffe4ff */
[----:B---3--:R-:W-:Y:S02]  /*69e0*/  PRMT R7, R16, 0x5410, R17 ;  /* 0x0000541010077816 */ /* 0x008fe40000000011 */
[C---:B------:R-:W-:Y:S01]  /*69f0*/  ISETP.LT.AND P1, PT, R8.reuse, UR5, P3 ;  /* 0x0000000508007c0c */ /* 0x040fe20009f21270 */
[----:B------:R-:W-:Y:S01]  /*6a00*/  @P2 STG.E.U16 desc[UR12][R4.64], R6 ;  /* 0x0000000604002986 */ /* 0x000fe2000c10150c */
[----:B------:R-:W-:Y:S01]  /*6a10*/  ISETP.LT.AND P2, PT, R8, UR5, P4 ;  /* 0x0000000508007c0c */ /* 0x000fe2000a741270 */
[----:B------:R-:W-:Y:S01]  /*6a20*/  HMUL2 R7, R10.H0_H0, R7 ;  /* 0x000000070a077232 */ /* 0x000fe20000000800 */
[----:B------:R-:W-:-:S02]  /*6a30*/  PRMT R8, R6, 0x7632, R8 ;  /* 0x0000763206087816 */ /* 0x000fc40000000008 */
[----:B------:R-:W-:Y:S02]  /*6a40*/  PRMT R16, R34, 0x7632, R16 ;  /* 0x0000763222107816 */ /* 0x000fe40000000010 */
[----:B------:R-:W-:-:S05]  /*6a50*/  PRMT R9, R7, 0x7632, R9 ;  /* 0x0000763207097816 */ /* 0x000fca0000000009 */
[----:B------:R-:W-:Y:S01]  /*6a60*/  @P1 STG.E.U16 desc[UR12][R4.64+0x40], R8 ;  /* 0x0000400804001986 */ /* 0x000fe2000c10150c */
        /* <DEDUP_REMOVED lines=69> */
[----:B------:R-:W-:Y:S01]  /*6ec0*/  STS.U16 [R15+0xe], R19 ;  /* 0x00000e130f007388 */ /* 0x000fe20000000400 */
[----:B0-----:R-:W-:Y:S01]  /*6ed0*/  VIADD R16, R13, 0x6 ;  /* 0x000000060d107836 */ /* 0x001fe20000000000 */
[----:B------:R-:W-:Y:S04]  /*6ee0*/  BAR.SYNC.DEFER_BLOCKING 0x0 ;  /* 0x0000000000007b1d */ /* 0x000fe80000010000 */
[----:B------:R-:W-:-:S02]  /*6ef0*/  ISETP.LT.AND P5, PT, R16, UR5, P0 ;  /* 0x0000000510007c0c */ /* 0x000fc400087a1270 */
        /* <DEDUP_REMOVED lines=20> */
[----:B------:R-:W-:Y:S01]  /*7040*/  @P2 STG.E.U16 desc[UR12][R2.64+0x40], R18 ;  /* 0x0000401202002986 */ /* 0x000fe2000c10150c */
        /* <DEDUP_REMOVED lines=10> */
[----:B------:R-:W-:Y:S01]  /*70f0*/  PRMT R16, R45, 0x7632, R16 ;  /* 0x000076322d107816 */ /* 0x000fe20000000010 */
[----:B------:R-:W-:Y:S01]  /*7100*/  @P2 STG.E.U16 desc[UR12][R4.64], R6 ;  /* 0x0000000604002986 */ /* 0x000fe2000c10150c */
[----:B---3--:R-:W-:Y:S02]  /*7110*/  PRMT R7, R14, 0x5410, R17 ;  /* 0x000054100e077816 */ /* 0x008fe40000000011 */
[----:B------:R-:W-:Y:S02]  /*7120*/  ISETP.LT.AND P2, PT, R8, UR5, P4 ;  /* 0x0000000508007c0c */ /* 0x000fe4000a741270 */
[----:B------:R-:W-:Y:S01]  /*7130*/  PRMT R8, R6, 0x7632, R8 ;  /* 0x0000763206087816 */ /* 0x000fe20000000008 */
[----:B------:R-:W-:Y:S01]  /*7140*/  HMUL2 R7, R10.H0_H0, R7 ;  /* 0x000000070a077232 */ /* 0x000fe20000000800 */
[----:B------:R-:W-:Y:S02]  /*7150*/  PRMT R18, R57, 0x7632, R18 ;  /* 0x0000763239127816 */ /* 0x000fe40000000012 */
[----:B0-----:R-:W-:Y:S01]  /*7160*/  PRMT R11, R28, 0x7632, R11 ;  /* 0x000076321c0b7816 */ /* 0x001fe2000000000b */
[----:B------:R-:W-:Y:S01]  /*7170*/  @P1 STG.E.U16 desc[UR12][R4.64+0x40], R8 ;  /* 0x0000400804001986 */ /* 0x000fe2000c10150c */
[----:B------:R-:W-:-:S02]  /*7180*/  PRMT R9, R7, 0x7632, R9 ;  /* 0x0000763207097816 */ /* 0x000fc40000000009 */
[----:B------:R-:W-:-:S03]  /*7190*/  IADD3 R2, P1, PT, R2, UR6, RZ ;  /* 0x0000000602027c10 */ /* 0x000fc6000ff3e0ff */
        /* <DEDUP_REMOVED lines=9> */
[----:B------:R-:W-:Y:S04]  /*7230*/  STS.U16 [R15+0x6], R12 ;  /* 0x0000060c0f007388 */ /* 0x000fe80000000400 */
[----:B------:R0:W-:Y:S04]  /*7240*/  STS.U16 [R15+0xa], R16 ;  /* 0x00000a100f007388 */ /* 0x0001e80000000400 */
[----:B------:R-:W-:Y:S01]  /*7250*/  STS.U16 [R15+0xe], R18 ;  /* 0x00000e120f007388 */ /* 0x000fe20000000400 */
[----:B------:R-:W-:Y:S01]  /*7260*/  BAR.SYNC.DEFER_BLOCKING 0x0 ;  /* 0x0000000000007b1d */ /* 0x000fe20000010000 */
[----:B0-----:R-:W-:-:S02]  /*7270*/  VIADD R16, R13, 0x7 ;  /* 0x000000070d107836 */ /* 0x001fc40000000000 */
[----:B------:R-:W-:-:S03]  /*7280*/  VIADD R13, R13, 0x17 ;  /* 0x000000170d0d7836 */ /* 0x000fc60000000000 */
[C---:B------:R-:W-:Y:S02]  /*7290*/  ISETP.LT.AND P2, PT, R16.reuse, UR5, P0 ;  /* 0x0000000510007c0c */ /* 0x040fe40008741270 */
[C---:B------:R-:W-:Y:S02]  /*72a0*/  ISETP.LT.AND P1, PT, R16.reuse, UR5, P3 ;  /* 0x0000000510007c0c */ /* 0x040fe40009f21270 */
[----:B------:R-:W-:Y:S02]  /*72b0*/  ISETP.LT.AND P5, PT, R16, UR5, P4 ;  /* 0x0000000510007c0c */ /* 0x000fe4000a7a1270 */
[C---:B------:R-:W-:Y:S02]  /*72c0*/  ISETP.LT.AND P0, PT, R13.reuse, UR5, P0 ;  /* 0x000000050d007c0c */ /* 0x040fe40008701270 */
        /* <DEDUP_REMOVED lines=9> */
[----:B------:R3:W4:Y:S01]  /*7360*/  LDS.U16 R12, [R0+UR4+0x2c4] ;  /* 0x0002c404000c7984 */ /* 0x0007220008000400 */
[----:B0-----:R-:W-:-:S05]  /*7370*/  PRMT R7, R6, 0x5410, R7 ;  /* 0x0000541006077816 */ /* 0x001fca0000000007 */
[----:B------:R-:W-:Y:S01]  /*7380*/  HMUL2 R6, R10.H0_H0, R7 ;  /* 0x000000070a067232 */ /* 0x000fe20000000800 */
[----:B-1----:R-:W-:-:S04]  /*7390*/  PRMT R9, R8, 0x5410, R9 ;  /* 0x0000541008097816 */ /* 0x002fc80000000009 */
[----:B------:R0:W-:Y:S01]  /*73a0*/  @P2 STG.E.U16 desc[UR12][R2.64], R6 ;  /* 0x0000000602002986 */ /* 0x0001e2000c10150c */
[----:B------:R-:W-:Y:S02]  /*73b0*/  PRMT R7, R6, 0x7632, R7 ;  /* 0x0000763206077816 */ /* 0x000fe40000000007 */
[----:B------:R-:W-:Y:S01]  /*73c0*/  ISETP.LT.AND P2, PT, R16, UR5, P6 ;  /* 0x0000000510007c0c */ /* 0x000fe2000b741270 */
[C---:B---3--:R-:W-:Y:S01]  /*73d0*/  HMUL2 R0, R10.reuse.H0_H0, R9 ;  /* 0x000000090a007232 */ /* 0x048fe20000000800 */
[----:B------:R-:W-:Y:S01]  /*73e0*/  ISETP.LT.AND P6, PT, R13, UR5, P6 ;  /* 0x000000050d007c0c */ /* 0x000fe2000b7c1270 */
[----:B------:R1:W-:Y:S01]  /*73f0*/  @P1 STG.E.U16 desc[UR12][R2.64+0x40], R7 ;  /* 0x0000400702001986 */ /* 0x0003e2000c10150c */
[----:B--2---:R-:W-:Y:S02]  /*7400*/  PRMT R17, R14, 0x5410, R17 ;  /* 0x000054100e117816 */ /* 0x004fe40000000011 */
[----:B------:R-:W-:Y:S01]  /*7410*/  IADD3 R4, P1, PT, R4, UR6, RZ ;  /* 0x0000000604047c10 */ /* 0x000fe2000ff3e0ff */
[----:B------:R1:W-:Y:S01]  /*7420*/  @P5 STG.E.U16 desc[UR12][R2.64+0x80], R0 ;  /* 0x0000800002005986 */ /* 0x0003e2000c10150c */
[----:B------:R-:W-:Y:S01]  /*7430*/  PRMT R8, R0, 0x7632, R8 ;  /* 0x0000763200087816 */ /* 0x000fe20000000008 */
[----:B0-----:R-:W-:Y:S01]  /*7440*/  HMUL2 R6, R10.H0_H0, R17 ;  /* 0x000000110a067232 */ /* 0x001fe20000000800 */
[----:B------:R-:W-:-:S02]  /*7450*/  IADD3.X R5, PT, PT, R5, UR7, RZ, P1, !PT ;  /* 0x0000000705057c10 */ /* 0x000fc40008ffe4ff */
[----:B----4-:R-:W-:Y:S01]  /*7460*/  PRMT R11, R11, 0x5410, R12 ;  /* 0x000054100b0b7816 */ /* 0x010fe2000000000c */
[----:B------:R1:W-:Y:S01]  /*7470*/  @P2 STG.E.U16 desc[UR12][R2.64+0xc0], R8 ;  /* 0x0000c00802002986 */ /* 0x0003e2000c10150c */
[----:B------:R-:W-:-:S03]  /*7480*/  PRMT R9, R6, 0x7610, R9 ;  /* 0x0000761006097816 */ /* 0x000fc60000000009 */
[----:B------:R-:W-:Y:S02]  /*7490*/  HMUL2 R10, R10.H0_H0, R11 ;  /* 0x0000000b0a0a7232 */ /* 0x000fe40000000800 */
[----:B------:R1:W-:Y:S03]  /*74a0*/  @P4 STG.E.U16 desc[UR12][R4.64+0x80], R9 ;  /* 0x0000800904004986 */ /* 0x0003e6000c10150c */
[----:B------:R-:W-:Y:S01]  /*74b0*/  PRMT R6, R10, 0x7632, R6 ;  /* 0x000076320a067816 */ /* 0x000fe20000000006 */
[----:B------:R1:W-:Y:S04]  /*74c0*/  @P0 STG.E.U16 desc[UR12][R4.64], R10 ;  /* 0x0000000a04000986 */ /* 0x0003e8000c10150c */
[----:B------:R1:W-:Y:S01]  /*74d0*/  @P3 STG.E.U16 desc[UR12][R4.64+0x40], R6 ;  /* 0x0000400604003986 */ /* 0x0003e2000c10150c */
[----:B------:R-:W-:Y:S05]  /*74e0*/  @!P6 EXIT ;  /* 0x000000000000e94d */ /* 0x000fea0003800000 */
[----:B-1----:R-:W-:-:S05]  /*74f0*/  PRMT R2, R6, 0x7632, R2 ;  /* 0x0000763206027816 */ /* 0x002fca0000000002 */
[----:B------:R-:W-:Y:S01]  /*7500*/  STG.E.U16 desc[UR12][R4.64+0xc0], R2 ;  /* 0x0000c00204007986 */ /* 0x000fe2000c10150c */
[----:B------:R-:W-:Y:S05]  /*7510*/  EXIT ;  /* 0x000000000000794d */ /* 0x000fea0003800000 */
.L_x_39:
        /* <DEDUP_REMOVED lines=14> */
.L_x_42:


//--------------------- .nv.global.init           --------------------------
	.section	.nv.global.init,"aw",@progbits
	.align	4
.nv.global.init:
	.type		mrg32k3aM1SubSeq,@object
	.size		mrg32k3aM1SubSeq,(mrg32k3aM2SubSeq - mrg32k3aM1SubSeq)
mrg32k3aM1SubSeq:
        /*0000*/ 	.byte	0x0b, 0xcc, 0xee, 0x04, 0x73, 0x29, 0x8b, 0x6f, 0xf6, 0x53, 0x03, 0xf6, 0x23, 0xf6, 0xea, 0xda
        /* <DEDUP_REMOVED lines=125> */
	.type		mrg32k3aM2SubSeq,@object
	.size		mrg32k3aM2SubSeq,(mrg32k3aM1 - mrg32k3aM2SubSeq)
mrg32k3aM2SubSeq:
        /* <DEDUP_REMOVED lines=126> */
	.type		mrg32k3aM1,@object
	.size		mrg32k3aM1,(mrg32k3aM1Seq - mrg32k3aM1)
mrg32k3aM1:
        /* <DEDUP_REMOVED lines=144> */
	.type		mrg32k3aM1Seq,@object
	.size		mrg32k3aM1Seq,(mrg32k3aM2 - mrg32k3aM1Seq)
mrg32k3aM1Seq:
        /* <DEDUP_REMOVED lines=144> */
	.type		mrg32k3aM2,@object
	.size		mrg32k3aM2,(mrg32k3aM2Seq - mrg32k3aM2)
mrg32k3aM2:
        /* <DEDUP_REMOVED lines=144> */
	.type		mrg32k3aM2Seq,@object
	.size		mrg32k3aM2Seq,(precalc_xorwow_matrix - mrg32k3aM2Seq)
mrg32k3aM2Seq:
        /* <DEDUP_REMOVED lines=144> */
	.type		precalc_xorwow_matrix,@object
	.size		precalc_xorwow_matrix,(precalc_xorwow_offset_matrix - precalc_xorwow_matrix)
precalc_xorwow_matrix:
        /* <DEDUP_REMOVED lines=6400> */
	.type		precalc_xorwow_offset_matrix,@object
	.size		precalc_xorwow_offset_matrix,(.L_1 - precalc_xorwow_offset_matrix)
precalc_xorwow_offset_matrix:
        /* <DEDUP_REMOVED lines=6400> */
.L_1:


//--------------------- .nv.shared._ZN7cutlass9reference6device6kernel13TensorForEachINS1_6detail28TensorFillRandomGaussianFuncINS_6half_tENS_6layout11ColumnMajorEEELi2ENS9_6ParamsEEEvNS_5CoordIXT0_EilEET1_ --------------------------
	.section	.nv.shared._ZN7cutlass9reference6device6kernel13TensorForEachINS1_6detail28TensorFillRandomGaussianFuncINS_6half_tENS_6layout11ColumnMajorEEELi2ENS9_6ParamsEEEvNS_5CoordIXT0_EilEET1_,"aw",@nobits
	.sectionflags	@""
	.align	16
	.zero		1024


//--------------------- .nv.shared.reserved.0     --------------------------
	.section	.nv.shared.reserved.0,"aw",@nobits
	.weak		__nv_reservedSMEM_offset_0_alias
	.size		__nv_reservedSMEM_offset_0_alias, 0, 64
	.other		__nv_reservedSMEM_offset_0_alias,@"STO_CUDA_RESERVED_SHARED STV_DEFAULT"
__nv_reservedSMEM_offset_0_alias:
	.zero		0
	.zero		64


//--------------------- .nv.global                --------------------------
	.section	.nv.global,"aw",@nobits
.nv.global:
	.type		_ZN34_INTERNAL_520c0ecd_4_k_cu_0fa7b78f4cute1_E,@object
	.size		_ZN34_INTERNAL_520c0ecd_4_k_cu_0fa7b78f4cute1_E,(_ZN34_INTERNAL_520c0ecd_4_k_cu_0fa7b78f4cuda3std3__45__cpo6cbeginE - _ZN34_INTERNAL_520c0ecd_4_k_cu_0fa7b78f4cute1_E)
_ZN34_INTERNAL_520c0ecd_4_k_cu_0fa7b78f4cute1_E:
	.zero		1
	.type		_ZN34_INTERNAL_520c0ecd_4_k_cu_0fa7b78f4cuda3std3__45__cpo6cbeginE,@object
	.size		_ZN34_INTERNAL_520c0ecd_4_k_cu_0fa7b78f4cuda3std3__45__cpo6cbeginE,(_ZN34_INTERNAL_520c0ecd_4_k_cu_0fa7b78f4cuda3std3__48in_placeE - _ZN34_INTERNAL_520c0ecd_4_k_cu_0fa7b78f4cuda3std3__45__cpo6cbeginE)
_ZN34_INTERNAL_520c0ecd_4_k_cu_0fa7b78f4cuda3std3__45__cpo6cbeginE:
	.zero		1
	.type		_ZN34_INTERNAL_520c0ecd_4_k_cu_0fa7b78f4cuda3std3__48in_placeE,@object
	.size		_ZN34_INTERNAL_520c0ecd_4_k_cu_0fa7b78f4cuda3std3__48in_placeE,(_ZN34_INTERNAL_520c0ecd_4_k_cu_0fa7b78f4cuda3std6ranges3__45__cpo9iter_moveE - _ZN34_INTERNAL_520c0ecd_4_k_cu_0fa7b78f4cuda3std3__48in_placeE)
_ZN34_INTERNAL_520c0ecd_4_k_cu_0fa7b78f4cuda3std3__48in_placeE:
	.zero		1
	.type		_ZN34_INTERNAL_520c0ecd_4_k_cu_0fa7b78f4cuda3std6ranges3__45__cpo9iter_moveE,@object
	.size		_ZN34_INTERNAL_520c0ecd_4_k_cu_0fa7b78f4cuda3std6ranges3__45__cpo9iter_moveE,(_ZN34_INTERNAL_520c0ecd_4_k_cu_0fa7b78f4cuda3std3__45__cpo5beginE - _ZN34_INTERNAL_520c0ecd_4_k_cu_0fa7b78f4cuda3std6ranges3__45__cpo9iter_moveE)
_ZN34_INTERNAL_520c0ecd_4_k_cu_0fa7b78f4cuda3std6ranges3__45__cpo9iter_moveE:
	.zero		1
	.type		_ZN34_INTERNAL_520c0ecd_4_k_cu_0fa7b78f4cuda3std3__45__cpo5beginE,@object
	.size		_ZN34_INTERNAL_520c0ecd_4_k_cu_0fa7b78f4cuda3std3__45__cpo5beginE,(_ZN34_INTERNAL_520c0ecd_4_k_cu_0fa7b78f4cuda3std3__436_GLOBAL__N__520c0ecd_4_k_cu_0fa7b78f6ignoreE - _ZN34_INTERNAL_520c0ecd_4_k_cu_0fa7b78f4cuda3std3__45__cpo5beginE)
_ZN34_INTERNAL_520c0ecd_4_k_cu_0fa7b78f4cuda3std3__45__cpo5beginE:
	.zero		1
	.type		_ZN34_INTERNAL_520c0ecd_4_k_cu_0fa7b78f4cuda3std3__436_GLOBAL__N__520c0ecd_4_k_cu_0fa7b78f6ignoreE,@object
	.size		_ZN34_INTERNAL_520c0ecd_4_k_cu_0fa7b78f4cuda3std3__436_GLOBAL__N__520c0ecd_4_k_cu_0fa7b78f6ignoreE,(_ZN34_INTERNAL_520c0ecd_4_k_cu_0fa7b78f4cute7productE - _ZN34_INTERNAL_520c0ecd_4_k_cu_0fa7b78f4cuda3std3__436_GLOBAL__N__520c0ecd_4_k_cu_0fa7b78f6ignoreE)
_ZN34_INTERNAL_520c0ecd_4_k_cu_0fa7b78f4cuda3std3__436_GLOBAL__N__520c0ecd_4_k_cu_0fa7b78f6ignoreE:
	.zero		1
	.type		_ZN34_INTERNAL_520c0ecd_4_k_cu_0fa7b78f4cute7productE,@object
	.size		_ZN34_INTERNAL_520c0ecd_4_k_cu_0fa7b78f4cute7productE,(_ZN34_INTERNAL_520c0ecd_4_k_cu_0fa7b78f4cuda3std3__45__cpo3endE - _ZN34_INTERNAL_520c0ecd_4_k_cu_0fa7b78f4cute7productE)
_ZN34_INTERNAL_520c0ecd_4_k_cu_0fa7b78f4cute7productE:
	.zero		1
	.type		_ZN34_INTERNAL_520c0ecd_4_k_cu_0fa7b78f4cuda3std3__45__cpo3endE,@object
	.size		_ZN34_INTERNAL_520c0ecd_4_k_cu_0fa7b78f4cuda3std3__45__cpo3endE,(_ZN34_INTERNAL_520c0ecd_4_k_cu_0fa7b78f4cuda3std3__419piecewise_constructE - _ZN34_INTERNAL_520c0ecd_4_k_cu_0fa7b78f4cuda3std3__45__cpo3endE)
_ZN34_INTERNAL_520c0ecd_4_k_cu_0fa7b78f4cuda3std3__45__cpo3endE:
	.zero		1
	.type		_ZN34_INTERNAL_520c0ecd_4_k_cu_0fa7b78f4cuda3std3__419piecewise_constructE,@object
	.size		_ZN34_INTERNAL_520c0ecd_4_k_cu_0fa7b78f4cuda3std3__419piecewise_constructE,(_ZN34_INTERNAL_520c0ecd_4_k_cu_0fa7b78f4cuda3std3__45__cpo4cendE - _ZN34_INTERNAL_520c0ecd_4_k_cu_0fa7b78f4cuda3std3__419piecewise_constructE)
_ZN34_INTERNAL_520c0ecd_4_k_cu_0fa7b78f4cuda3std3__419piecewise_constructE:
	.zero		1
	.type		_ZN34_INTERNAL_520c0ecd_4_k_cu_0fa7b78f4cuda3std3__45__cpo4cendE,@object
	.size		_ZN34_INTERNAL_520c0ecd_4_k_cu_0fa7b78f4cuda3std3__45__cpo4cendE,(_ZN34_INTERNAL_520c0ecd_4_k_cu_0fa7b78f4cuda3std6ranges3__45__cpo4swapE - _ZN34_INTERNAL_520c0ecd_4_k_cu_0fa7b78f4cuda3std3__45__cpo4cendE)
_ZN34_INTERNAL_520c0ecd_4_k_cu_0fa7b78f4cuda3std3__45__cpo4cendE:
	.zero		1
	.type		_ZN34_INTERNAL_520c0ecd_4_k_cu_0fa7b78f4cuda3std6ranges3__45__cpo4swapE,@object
	.size		_ZN34_INTERNAL_520c0ecd_4_k_cu_0fa7b78f4cuda3std6ranges3__45__cpo4swapE,(.L_16 - _ZN34_INTERNAL_520c0ecd_4_k_cu_0fa7b78f4cuda3std6ranges3__45__cpo4swapE)
_ZN34_INTERNAL_520c0ecd_4_k_cu_0fa7b78f4cuda3std6ranges3__45__cpo4swapE:
	.zero		1
.L_16:


//--------------------- .nv.shared._ZN7cutlass6KernelINS_4gemm6kernel4GemmINS1_11threadblock12MmaPipelinedINS1_9GemmShapeILi128ELi128ELi8EEENS_9transform11threadblock22PredicatedTileIteratorINS_11MatrixShapeILi128ELi8EEENS_6half_tENS_6layout8RowMajorELi1ENS8_30PitchLinearStripminedThreadMapINS_16PitchLinearShapeILi8ELi128EEELi256ELi1EEELi1ELb0ENSE_9NoPermuteEEENS9_19RegularTileIteratorISC_SD_NSE_11ColumnMajorELi1ENS8_33TransposePitchLinearThreadMapSimtISJ_EELi2EEENSA_INSB_ILi8ELi128EEESD_SF_Li0ENSG_INSH_ILi128ELi8EEELi256ELi1EEELi1ELb0ESK_EENSM_ISR_SD_SF_Li0EST_Li2EEESD_SF_NS4_9MmaPolicyINS1_4warp7MmaSimtINS6_ILi32ELi64ELi8EEESD_SN_SD_SF_SD_SF_NSX_13MmaSimtPolicyINSB_ILi4ELi8EEENSE_19RowMajorInterleavedILi2EEENS6_ILi8ELi8ELi1EEEEELi1ELNS_16ComplexTransformE0ELS16_0EbEENSB_ILi8ELi0EEENSB_ILi0ELi0EEELi1EEENS_21NumericArrayConverterISD_SD_Li4ELNS_15FloatRoundStyleE2ENS8_6thread14UnaryTransform8IdentityEEES1G_bEENS_8epilogue11threadblock8EpilogueIS7_S17_Li1ENS1J_22PredicatedTileIteratorINS1J_26OutputTileOptimalThreadMapINS1J_15OutputTileShapeILi128ELi1ELi4ELi4ELi1EEENS1N_ILi1ELi8ELi1ELi1ELi8EEELi256ELi1ELi16EEESD_Lb0ESK_Lb0EEENS1I_4warp20FragmentIteratorSimtISZ_NS1_6thread3MmaIS14_SD_SN_SD_SF_SD_SF_NS_4arch13OpMultiplyAddEbEESF_S15_EENS1S_16TileIteratorSimtISZ_S1Y_SD_SF_S15_EENS1J_18SharedLoadIteratorINS1Q_18CompactedThreadMapESD_Li2EEENS1I_6thread17LinearCombinationISD_Li1ESD_SD_LNS25_9ScaleType4KindE0ELS1C_2ESD_EENSB_ILi0ELi33EEELi1ELi1EEENS4_30GemmIdentityThreadblockSwizzleILi1EEELb0EEEEEvNT_6ParamsE --------------------------
	.section	.nv.shared._ZN7cutlass6KernelINS_4gemm6kernel4GemmINS1_11threadblock12MmaPipelinedINS1_9GemmShapeILi128ELi128ELi8EEENS_9transform11threadblock22PredicatedTileIteratorINS_11MatrixShapeILi128ELi8EEENS_6half_tENS_6layout8RowMajorELi1ENS8_30PitchLinearStripminedThreadMapINS_16PitchLinearShapeILi8ELi128EEELi256ELi1EEELi1ELb0ENSE_9NoPermuteEEENS9_19RegularTileIteratorISC_SD_NSE_11ColumnMajorELi1ENS8_33TransposePitchLinearThreadMapSimtISJ_EELi2EEENSA_INSB_ILi8ELi128EEESD_SF_Li0ENSG_INSH_ILi128ELi8EEELi256ELi1EEELi1ELb0ESK_EENSM_ISR_SD_SF_Li0EST_Li2EEESD_SF_NS4_9MmaPolicyINS1_4warp7MmaSimtINS6_ILi32ELi64ELi8EEESD_SN_SD_SF_SD_SF_NSX_13MmaSimtPolicyINSB_ILi4ELi8EEENSE_19RowMajorInterleavedILi2EEENS6_ILi8ELi8ELi1EEEEELi1ELNS_16ComplexTransformE0ELS16_0EbEENSB_ILi8ELi0EEENSB_ILi0ELi0EEELi1EEENS_21NumericArrayConverterISD_SD_Li4ELNS_15FloatRoundStyleE2ENS8_6thread14UnaryTransform8IdentityEEES1G_bEENS_8epilogue11threadblock8EpilogueIS7_S17_Li1ENS1J_22PredicatedTileIteratorINS1J_26OutputTileOptimalThreadMapINS1J_15OutputTileShapeILi128ELi1ELi4ELi4ELi1EEENS1N_ILi1ELi8ELi1ELi1ELi8EEELi256ELi1ELi16EEESD_Lb0ESK_Lb0EEENS1I_4warp20FragmentIteratorSimtISZ_NS1_6thread3MmaIS14_SD_SN_SD_SF_SD_SF_NS_4arch13OpMultiplyAddEbEESF_S15_EENS1S_16TileIteratorSimtISZ_S1Y_SD_SF_S15_EENS1J_18SharedLoadIteratorINS1Q_18CompactedThreadMapESD_Li2EEENS1I_6thread17LinearCombinationISD_Li1ESD_SD_LNS25_9ScaleType4KindE0ELS1C_2ESD_EENSB_ILi0ELi33EEELi1ELi1EEENS4_30GemmIdentityThreadblockSwizzleILi1EEELb0EEEEEvNT_6ParamsE,"aw",@nobits
	.sectionflags	@""
	.align	16
	.zero		1024


//--------------------- .nv.constant0._ZN7cutlass9reference6device6kernel13TensorForEachINS1_6detail28TensorFillRandomGaussianFuncINS_6half_tENS_6layout11ColumnMajorEEELi2ENS9_6ParamsEEEvNS_5CoordIXT0_EilEET1_ --------------------------
	.section	.nv.constant0._ZN7cutlass9reference6device6kernel13TensorForEachINS1_6detail28TensorFillRandomGaussianFuncINS_6half_tENS_6layout11ColumnMajorEEELi2ENS9_6ParamsEEEvNS_5CoordIXT0_EilEET1_,"a",@progbits
	.sectionflags	@""
	.align	4
.nv.constant0._ZN7cutlass9reference6device6kernel13TensorForEachINS1_6detail28TensorFillRandomGaussianFuncINS_6half_tENS_6layout11ColumnMajorEEELi2ENS9_6ParamsEEEvNS_5CoordIXT0_EilEET1_:
	.zero		960


//--------------------- .nv.constant0._ZN7cutlass6KernelINS_4gemm6kernel4GemmINS1_11threadblock12MmaPipelinedINS1_9GemmShapeILi128ELi128ELi8EEENS_9transform11threadblock22PredicatedTileIteratorINS_11MatrixShapeILi128ELi8EEENS_6half_tENS_6layout8RowMajorELi1ENS8_30PitchLinearStripminedThreadMapINS_16PitchLinearShapeILi8ELi128EEELi256ELi1EEELi1ELb0ENSE_9NoPermuteEEENS9_19RegularTileIteratorISC_SD_NSE_11ColumnMajorELi1ENS8_33TransposePitchLinearThreadMapSimtISJ_EELi2EEENSA_INSB_ILi8ELi128EEESD_SF_Li0ENSG_INSH_ILi128ELi8EEELi256ELi1EEELi1ELb0ESK_EENSM_ISR_SD_SF_Li0EST_Li2EEESD_SF_NS4_9MmaPolicyINS1_4warp7MmaSimtINS6_ILi32ELi64ELi8EEESD_SN_SD_SF_SD_SF_NSX_13MmaSimtPolicyINSB_ILi4ELi8EEENSE_19RowMajorInterleavedILi2EEENS6_ILi8ELi8ELi1EEEEELi1ELNS_16ComplexTransformE0ELS16_0EbEENSB_ILi8ELi0EEENSB_ILi0ELi0EEELi1EEENS_21NumericArrayConverterISD_SD_Li4ELNS_15FloatRoundStyleE2ENS8_6thread14UnaryTransform8IdentityEEES1G_bEENS_8epilogue11threadblock8EpilogueIS7_S17_Li1ENS1J_22PredicatedTileIteratorINS1J_26OutputTileOptimalThreadMapINS1J_15OutputTileShapeILi128ELi1ELi4ELi4ELi1EEENS1N_ILi1ELi8ELi1ELi1ELi8EEELi256ELi1ELi16EEESD_Lb0ESK_Lb0EEENS1I_4warp20FragmentIteratorSimtISZ_NS1_6thread3MmaIS14_SD_SN_SD_SF_SD_SF_NS_4arch13OpMultiplyAddEbEESF_S15_EENS1S_16TileIteratorSimtISZ_S1Y_SD_SF_S15_EENS1J_18SharedLoadIteratorINS1Q_18CompactedThreadMapESD_Li2EEENS1I_6thread17LinearCombinationISD_Li1ESD_SD_LNS25_9ScaleType4KindE0ELS1C_2ESD_EENSB_ILi0ELi33EEELi1ELi1EEENS4_30GemmIdentityThreadblockSwizzleILi1EEELb0EEEEEvNT_6ParamsE --------------------------
	.section	.nv.constant0._ZN7cutlass6KernelINS_4gemm6kernel4GemmINS1_11threadblock12MmaPipelinedINS1_9GemmShapeILi128ELi128ELi8EEENS_9transform11threadblock22PredicatedTileIteratorINS_11MatrixShapeILi128ELi8EEENS_6half_tENS_6layout8RowMajorELi1ENS8_30PitchLinearStripminedThreadMapINS_16PitchLinearShapeILi8ELi128EEELi256ELi1EEELi1ELb0ENSE_9NoPermuteEEENS9_19RegularTileIteratorISC_SD_NSE_11ColumnMajorELi1ENS8_33TransposePitchLinearThreadMapSimtISJ_EELi2EEENSA_INSB_ILi8ELi128EEESD_SF_Li0ENSG_INSH_ILi128ELi8EEELi256ELi1EEELi1ELb0ESK_EENSM_ISR_SD_SF_Li0EST_Li2EEESD_SF_NS4_9MmaPolicyINS1_4warp7MmaSimtINS6_ILi32ELi64ELi8EEESD_SN_SD_SF_SD_SF_NSX_13MmaSimtPolicyINSB_ILi4ELi8EEENSE_19RowMajorInterleavedILi2EEENS6_ILi8ELi8ELi1EEEEELi1ELNS_16ComplexTransformE0ELS16_0EbEENSB_ILi8ELi0EEENSB_ILi0ELi0EEELi1EEENS_21NumericArrayConverterISD_SD_Li4ELNS_15FloatRoundStyleE2ENS8_6thread14UnaryTransform8IdentityEEES1G_bEENS_8epilogue11threadblock8EpilogueIS7_S17_Li1ENS1J_22PredicatedTileIteratorINS1J_26OutputTileOptimalThreadMapINS1J_15OutputTileShapeILi128ELi1ELi4ELi4ELi1EEENS1N_ILi1ELi8ELi1ELi1ELi8EEELi256ELi1ELi16EEESD_Lb0ESK_Lb0EEENS1I_4warp20FragmentIteratorSimtISZ_NS1_6thread3MmaIS14_SD_SN_SD_SF_SD_SF_NS_4arch13OpMultiplyAddEbEESF_S15_EENS1S_16TileIteratorSimtISZ_S1Y_SD_SF_S15_EENS1J_18SharedLoadIteratorINS1Q_18CompactedThreadMapESD_Li2EEENS1I_6thread17LinearCombinationISD_Li1ESD_SD_LNS25_9ScaleType4KindE0ELS1C_2ESD_EENSB_ILi0ELi33EEELi1ELi1EEENS4_30GemmIdentityThreadblockSwizzleILi1EEELb0EEEEEvNT_6ParamsE,"a",@progbits
	.sectionflags	@""
	.align	4
.nv.constant0._ZN7cutlass6KernelINS_4gemm6kernel4GemmINS1_11threadblock12MmaPipelinedINS1_9GemmShapeILi128ELi128ELi8EEENS_9transform11threadblock22PredicatedTileIteratorINS_11MatrixShapeILi128ELi8EEENS_6half_tENS_6layout8RowMajorELi1ENS8_30PitchLinearStripminedThreadMapINS_16PitchLinearShapeILi8ELi128EEELi256ELi1EEELi1ELb0ENSE_9NoPermuteEEENS9_19RegularTileIteratorISC_SD_NSE_11ColumnMajorELi1ENS8_33TransposePitchLinearThreadMapSimtISJ_EELi2EEENSA_INSB_ILi8ELi128EEESD_SF_Li0ENSG_INSH_ILi128ELi8EEELi256ELi1EEELi1ELb0ESK_EENSM_ISR_SD_SF_Li0EST_Li2EEESD_SF_NS4_9MmaPolicyINS1_4warp7MmaSimtINS6_ILi32ELi64ELi8EEESD_SN_SD_SF_SD_SF_NSX_13MmaSimtPolicyINSB_ILi4ELi8EEENSE_19RowMajorInterleavedILi2EEENS6_ILi8ELi8ELi1EEEEELi1ELNS_16ComplexTransformE0ELS16_0EbEENSB_ILi8ELi0EEENSB_ILi0ELi0EEELi1EEENS_21NumericArrayConverterISD_SD_Li4ELNS_15FloatRoundStyleE2ENS8_6thread14UnaryTransform8IdentityEEES1G_bEENS_8epilogue11threadblock8EpilogueIS7_S17_Li1ENS1J_22PredicatedTileIteratorINS1J_26OutputTileOptimalThreadMapINS1J_15OutputTileShapeILi128ELi1ELi4ELi4ELi1EEENS1N_ILi1ELi8ELi1ELi1ELi8EEELi256ELi1ELi16EEESD_Lb0ESK_Lb0EEENS1I_4warp20FragmentIteratorSimtISZ_NS1_6thread3MmaIS14_SD_SN_SD_SF_SD_SF_NS_4arch13OpMultiplyAddEbEESF_S15_EENS1S_16TileIteratorSimtISZ_S1Y_SD_SF_S15_EENS1J_18SharedLoadIteratorINS1Q_18CompactedThreadMapESD_Li2EEENS1I_6thread17LinearCombinationISD_Li1ESD_SD_LNS25_9ScaleType4KindE0ELS1C_2ESD_EENSB_ILi0ELi33EEELi1ELi1EEENS4_30GemmIdentityThreadblockSwizzleILi1EEELb0EEEEEvNT_6ParamsE:
	.zero		1264


//--------------------- SYMBOLS --------------------------

	.type		.nv.reservedSmem.offset0,@object
	.size		.nv.reservedSmem.offset0,0x4
	.type		.nv.reservedSmem.cap,@object
	.size		.nv.reservedSmem.cap,0x4
